//
// Generated by NVIDIA NVVM Compiler
//
// Compiler Build ID: CL-36424714
// Cuda compilation tools, release 13.0, V13.0.88
// Based on NVVM 20.0.0
//

.version 9.0
.target sm_100
.address_size 64

	// .globl	_Z9print_ptrPdiii

.visible .entry _Z9print_ptrPdiii(
	.param .u64 .ptr .align 1 _Z9print_ptrPdiii_param_0,
	.param .u32 _Z9print_ptrPdiii_param_1,
	.param .u32 _Z9print_ptrPdiii_param_2,
	.param .u32 _Z9print_ptrPdiii_param_3
)
{


	ret;

}
	// .globl	_Z13print_ptr_numPd
.visible .entry _Z13print_ptr_numPd(
	.param .u64 .ptr .align 1 _Z13print_ptr_numPd_param_0
)
{


	ret;

}
	// .globl	_Z9gpu_houseP13cublasContextiiiPdS1_S1_
.visible .entry _Z9gpu_houseP13cublasContextiiiPdS1_S1_(
	.param .u64 .ptr .align 1 _Z9gpu_houseP13cublasContextiiiPdS1_S1__param_0,
	.param .u32 _Z9gpu_houseP13cublasContextiiiPdS1_S1__param_1,
	.param .u32 _Z9gpu_houseP13cublasContextiiiPdS1_S1__param_2,
	.param .u32 _Z9gpu_houseP13cublasContextiiiPdS1_S1__param_3,
	.param .u64 .ptr .align 1 _Z9gpu_houseP13cublasContextiiiPdS1_S1__param_4,
	.param .u64 .ptr .align 1 _Z9gpu_houseP13cublasContextiiiPdS1_S1__param_5,
	.param .u64 .ptr .align 1 _Z9gpu_houseP13cublasContextiiiPdS1_S1__param_6
)
{
	.reg .pred 	%p<25>;
	.reg .b32 	%r<45>;
	.reg .b64 	%rd<64>;
	.reg .b64 	%fd<129>;

	ld.param.u32 	%r28, [_Z9gpu_houseP13cublasContextiiiPdS1_S1__param_1];
	ld.param.u32 	%r29, [_Z9gpu_houseP13cublasContextiiiPdS1_S1__param_2];
	ld.param.u64 	%rd19, [_Z9gpu_houseP13cublasContextiiiPdS1_S1__param_4];
	ld.param.u64 	%rd20, [_Z9gpu_houseP13cublasContextiiiPdS1_S1__param_5];
	ld.param.u64 	%rd21, [_Z9gpu_houseP13cublasContextiiiPdS1_S1__param_6];
	cvta.to.global.u64 	%rd1, %rd19;
	cvta.to.global.u64 	%rd2, %rd20;
	cvta.to.global.u64 	%rd3, %rd21;
	setp.eq.s64 	%p1, %rd20, 0;
	setp.eq.s64 	%p2, %rd19, 0;
	or.pred  	%p3, %p2, %p1;
	setp.eq.s64 	%p4, %rd21, 0;
	or.pred  	%p5, %p3, %p4;
	@%p5 bra 	$L__BB2_29;
	mov.b64 	%rd22, 0;
	st.global.u64 	[%rd3], %rd22;
	sub.s32 	%r1, %r29, %r28;
	setp.lt.s32 	%p6, %r1, 1;
	mov.f64 	%fd122, 0d0000000000000000;
	@%p6 bra 	$L__BB2_13;
	cvt.s64.s32 	%rd4, %r28;
	mul.lo.s32 	%r31, %r29, %r28;
	cvt.s64.s32 	%rd23, %r31;
	add.s64 	%rd5, %rd23, %rd4;
	and.b32  	%r2, %r1, 7;
	sub.s32 	%r32, %r28, %r29;
	setp.gt.u32 	%p7, %r32, -8;
	mov.f64 	%fd122, 0d0000000000000000;
	mov.b32 	%r38, 0;
	@%p7 bra 	$L__BB2_5;
	and.b32  	%r38, %r1, 2147483640;
	neg.s32 	%r36, %r38;
	shl.b64 	%rd24, %rd5, 3;
	add.s64 	%rd25, %rd24, %rd1;
	add.s64 	%rd61, %rd25, 32;
	shl.b64 	%rd26, %rd4, 3;
	add.s64 	%rd27, %rd26, %rd2;
	add.s64 	%rd60, %rd27, 32;
	mov.f64 	%fd122, 0d0000000000000000;
$L__BB2_4:
	.pragma "nounroll";
	ld.global.f64 	%fd28, [%rd61+-32];
	st.global.f64 	[%rd60+-32], %fd28;
	fma.rn.f64 	%fd29, %fd28, %fd28, %fd122;
	ld.global.f64 	%fd30, [%rd61+-24];
	st.global.f64 	[%rd60+-24], %fd30;
	fma.rn.f64 	%fd31, %fd30, %fd30, %fd29;
	ld.global.f64 	%fd32, [%rd61+-16];
	st.global.f64 	[%rd60+-16], %fd32;
	fma.rn.f64 	%fd33, %fd32, %fd32, %fd31;
	ld.global.f64 	%fd34, [%rd61+-8];
	st.global.f64 	[%rd60+-8], %fd34;
	fma.rn.f64 	%fd35, %fd34, %fd34, %fd33;
	ld.global.f64 	%fd36, [%rd61];
	st.global.f64 	[%rd60], %fd36;
	fma.rn.f64 	%fd37, %fd36, %fd36, %fd35;
	ld.global.f64 	%fd38, [%rd61+8];
	st.global.f64 	[%rd60+8], %fd38;
	fma.rn.f64 	%fd39, %fd38, %fd38, %fd37;
	ld.global.f64 	%fd40, [%rd61+16];
	st.global.f64 	[%rd60+16], %fd40;
	fma.rn.f64 	%fd41, %fd40, %fd40, %fd39;
	ld.global.f64 	%fd42, [%rd61+24];
	st.global.f64 	[%rd60+24], %fd42;
	fma.rn.f64 	%fd122, %fd42, %fd42, %fd41;
	add.s32 	%r36, %r36, 8;
	add.s64 	%rd61, %rd61, 64;
	add.s64 	%rd60, %rd60, 64;
	setp.ne.s32 	%p8, %r36, 0;
	@%p8 bra 	$L__BB2_4;
$L__BB2_5:
	setp.eq.s32 	%p9, %r2, 0;
	@%p9 bra 	$L__BB2_13;
	and.b32  	%r8, %r1, 3;
	setp.lt.u32 	%p10, %r2, 4;
	@%p10 bra 	$L__BB2_8;
	cvt.u64.u32 	%rd28, %r38;
	add.s64 	%rd29, %rd5, %rd28;
	shl.b64 	%rd30, %rd29, 3;
	add.s64 	%rd31, %rd1, %rd30;
	ld.global.f64 	%fd44, [%rd31];
	add.s64 	%rd32, %rd28, %rd4;
	shl.b64 	%rd33, %rd32, 3;
	add.s64 	%rd34, %rd2, %rd33;
	st.global.f64 	[%rd34], %fd44;
	fma.rn.f64 	%fd45, %fd44, %fd44, %fd122;
	ld.global.f64 	%fd46, [%rd31+8];
	st.global.f64 	[%rd34+8], %fd46;
	fma.rn.f64 	%fd47, %fd46, %fd46, %fd45;
	ld.global.f64 	%fd48, [%rd31+16];
	st.global.f64 	[%rd34+16], %fd48;
	fma.rn.f64 	%fd49, %fd48, %fd48, %fd47;
	ld.global.f64 	%fd50, [%rd31+24];
	st.global.f64 	[%rd34+24], %fd50;
	fma.rn.f64 	%fd122, %fd50, %fd50, %fd49;
	add.s32 	%r38, %r38, 4;
$L__BB2_8:
	setp.eq.s32 	%p11, %r8, 0;
	@%p11 bra 	$L__BB2_13;
	setp.eq.s32 	%p12, %r8, 1;
	@%p12 bra 	$L__BB2_11;
	cvt.u64.u32 	%rd35, %r38;
	add.s64 	%rd36, %rd5, %rd35;
	shl.b64 	%rd37, %rd36, 3;
	add.s64 	%rd38, %rd1, %rd37;
	ld.global.f64 	%fd52, [%rd38];
	add.s64 	%rd39, %rd35, %rd4;
	shl.b64 	%rd40, %rd39, 3;
	add.s64 	%rd41, %rd2, %rd40;
	st.global.f64 	[%rd41], %fd52;
	fma.rn.f64 	%fd53, %fd52, %fd52, %fd122;
	ld.global.f64 	%fd54, [%rd38+8];
	st.global.f64 	[%rd41+8], %fd54;
	fma.rn.f64 	%fd122, %fd54, %fd54, %fd53;
	add.s32 	%r38, %r38, 2;
$L__BB2_11:
	and.b32  	%r33, %r1, 1;
	setp.eq.b32 	%p13, %r33, 1;
	not.pred 	%p14, %p13;
	@%p14 bra 	$L__BB2_13;
	cvt.u64.u32 	%rd42, %r38;
	add.s64 	%rd43, %rd5, %rd42;
	shl.b64 	%rd44, %rd43, 3;
	add.s64 	%rd45, %rd1, %rd44;
	ld.global.f64 	%fd55, [%rd45];
	add.s64 	%rd46, %rd42, %rd4;
	shl.b64 	%rd47, %rd46, 3;
	add.s64 	%rd48, %rd2, %rd47;
	st.global.f64 	[%rd48], %fd55;
	fma.rn.f64 	%fd122, %fd55, %fd55, %fd122;
$L__BB2_13:
	setp.neu.f64 	%p15, %fd122, 0d0000000000000000;
	@%p15 bra 	$L__BB2_15;
	mov.b64 	%rd59, 0;
	st.global.u64 	[%rd3], %rd59;
	bra.uni 	$L__BB2_29;
$L__BB2_15:
	setp.lt.s32 	%p16, %r1, 1;
	sqrt.rn.f64 	%fd56, %fd122;
	mul.wide.s32 	%rd49, %r28, 8;
	add.s64 	%rd12, %rd2, %rd49;
	ld.global.f64 	%fd57, [%rd12];
	sub.f64 	%fd58, %fd57, %fd56;
	st.global.f64 	[%rd12], %fd58;
	ld.global.f64 	%fd128, [%rd3];
	@%p16 bra 	$L__BB2_28;
	and.b32  	%r13, %r1, 15;
	sub.s32 	%r35, %r28, %r29;
	setp.gt.u32 	%p17, %r35, -16;
	mov.b32 	%r42, 0;
	@%p17 bra 	$L__BB2_19;
	and.b32  	%r42, %r1, 2147483632;
	neg.s32 	%r40, %r42;
	add.s64 	%rd51, %rd49, %rd2;
	add.s64 	%rd62, %rd51, 64;
$L__BB2_18:
	.pragma "nounroll";
	ld.global.f64 	%fd59, [%rd62+-64];
	fma.rn.f64 	%fd60, %fd59, %fd59, %fd128;
	st.global.f64 	[%rd3], %fd60;
	ld.global.f64 	%fd61, [%rd62+-56];
	fma.rn.f64 	%fd62, %fd61, %fd61, %fd60;
	st.global.f64 	[%rd3], %fd62;
	ld.global.f64 	%fd63, [%rd62+-48];
	fma.rn.f64 	%fd64, %fd63, %fd63, %fd62;
	st.global.f64 	[%rd3], %fd64;
	ld.global.f64 	%fd65, [%rd62+-40];
	fma.rn.f64 	%fd66, %fd65, %fd65, %fd64;
	st.global.f64 	[%rd3], %fd66;
	ld.global.f64 	%fd67, [%rd62+-32];
	fma.rn.f64 	%fd68, %fd67, %fd67, %fd66;
	st.global.f64 	[%rd3], %fd68;
	ld.global.f64 	%fd69, [%rd62+-24];
	fma.rn.f64 	%fd70, %fd69, %fd69, %fd68;
	st.global.f64 	[%rd3], %fd70;
	ld.global.f64 	%fd71, [%rd62+-16];
	fma.rn.f64 	%fd72, %fd71, %fd71, %fd70;
	st.global.f64 	[%rd3], %fd72;
	ld.global.f64 	%fd73, [%rd62+-8];
	fma.rn.f64 	%fd74, %fd73, %fd73, %fd72;
	st.global.f64 	[%rd3], %fd74;
	ld.global.f64 	%fd75, [%rd62];
	fma.rn.f64 	%fd76, %fd75, %fd75, %fd74;
	st.global.f64 	[%rd3], %fd76;
	ld.global.f64 	%fd77, [%rd62+8];
	fma.rn.f64 	%fd78, %fd77, %fd77, %fd76;
	st.global.f64 	[%rd3], %fd78;
	ld.global.f64 	%fd79, [%rd62+16];
	fma.rn.f64 	%fd80, %fd79, %fd79, %fd78;
	st.global.f64 	[%rd3], %fd80;
	ld.global.f64 	%fd81, [%rd62+24];
	fma.rn.f64 	%fd82, %fd81, %fd81, %fd80;
	st.global.f64 	[%rd3], %fd82;
	ld.global.f64 	%fd83, [%rd62+32];
	fma.rn.f64 	%fd84, %fd83, %fd83, %fd82;
	st.global.f64 	[%rd3], %fd84;
	ld.global.f64 	%fd85, [%rd62+40];
	fma.rn.f64 	%fd86, %fd85, %fd85, %fd84;
	st.global.f64 	[%rd3], %fd86;
	ld.global.f64 	%fd87, [%rd62+48];
	fma.rn.f64 	%fd88, %fd87, %fd87, %fd86;
	st.global.f64 	[%rd3], %fd88;
	ld.global.f64 	%fd89, [%rd62+56];
	fma.rn.f64 	%fd128, %fd89, %fd89, %fd88;
	st.global.f64 	[%rd3], %fd128;
	add.s32 	%r40, %r40, 16;
	add.s64 	%rd62, %rd62, 128;
	setp.ne.s32 	%p18, %r40, 0;
	@%p18 bra 	$L__BB2_18;
$L__BB2_19:
	setp.eq.s32 	%p19, %r13, 0;
	@%p19 bra 	$L__BB2_28;
	and.b32  	%r19, %r1, 7;
	setp.lt.u32 	%p20, %r13, 8;
	@%p20 bra 	$L__BB2_22;
	mul.wide.u32 	%rd52, %r42, 8;
	add.s64 	%rd53, %rd12, %rd52;
	ld.global.f64 	%fd90, [%rd53];
	fma.rn.f64 	%fd91, %fd90, %fd90, %fd128;
	st.global.f64 	[%rd3], %fd91;
	ld.global.f64 	%fd92, [%rd53+8];
	fma.rn.f64 	%fd93, %fd92, %fd92, %fd91;
	st.global.f64 	[%rd3], %fd93;
	ld.global.f64 	%fd94, [%rd53+16];
	fma.rn.f64 	%fd95, %fd94, %fd94, %fd93;
	st.global.f64 	[%rd3], %fd95;
	ld.global.f64 	%fd96, [%rd53+24];
	fma.rn.f64 	%fd97, %fd96, %fd96, %fd95;
	st.global.f64 	[%rd3], %fd97;
	ld.global.f64 	%fd98, [%rd53+32];
	fma.rn.f64 	%fd99, %fd98, %fd98, %fd97;
	st.global.f64 	[%rd3], %fd99;
	ld.global.f64 	%fd100, [%rd53+40];
	fma.rn.f64 	%fd101, %fd100, %fd100, %fd99;
	st.global.f64 	[%rd3], %fd101;
	ld.global.f64 	%fd102, [%rd53+48];
	fma.rn.f64 	%fd103, %fd102, %fd102, %fd101;
	st.global.f64 	[%rd3], %fd103;
	ld.global.f64 	%fd104, [%rd53+56];
	fma.rn.f64 	%fd128, %fd104, %fd104, %fd103;
	st.global.f64 	[%rd3], %fd128;
	add.s32 	%r42, %r42, 8;
$L__BB2_22:
	setp.eq.s32 	%p21, %r19, 0;
	@%p21 bra 	$L__BB2_28;
	and.b32  	%r22, %r1, 3;
	setp.lt.u32 	%p22, %r19, 4;
	@%p22 bra 	$L__BB2_25;
	mul.wide.u32 	%rd54, %r42, 8;
	add.s64 	%rd55, %rd12, %rd54;
	ld.global.f64 	%fd105, [%rd55];
	fma.rn.f64 	%fd106, %fd105, %fd105, %fd128;
	st.global.f64 	[%rd3], %fd106;
	ld.global.f64 	%fd107, [%rd55+8];
	fma.rn.f64 	%fd108, %fd107, %fd107, %fd106;
	st.global.f64 	[%rd3], %fd108;
	ld.global.f64 	%fd109, [%rd55+16];
	fma.rn.f64 	%fd110, %fd109, %fd109, %fd108;
	st.global.f64 	[%rd3], %fd110;
	ld.global.f64 	%fd111, [%rd55+24];
	fma.rn.f64 	%fd128, %fd111, %fd111, %fd110;
	st.global.f64 	[%rd3], %fd128;
	add.s32 	%r42, %r42, 4;
$L__BB2_25:
	setp.eq.s32 	%p23, %r22, 0;
	@%p23 bra 	$L__BB2_28;
	mul.wide.u32 	%rd57, %r42, 8;
	add.s64 	%rd58, %rd49, %rd57;
	add.s64 	%rd63, %rd2, %rd58;
	neg.s32 	%r44, %r22;
$L__BB2_27:
	.pragma "nounroll";
	ld.global.f64 	%fd112, [%rd63];
	fma.rn.f64 	%fd128, %fd112, %fd112, %fd128;
	st.global.f64 	[%rd3], %fd128;
	add.s64 	%rd63, %rd63, 8;
	add.s32 	%r44, %r44, 1;
	setp.ne.s32 	%p24, %r44, 0;
	@%p24 bra 	$L__BB2_27;
$L__BB2_28:
	mov.f64 	%fd113, 0dC000000000000000;
	div.rn.f64 	%fd114, %fd113, %fd128;
	st.global.f64 	[%rd3], %fd114;
$L__BB2_29:
	ret;

}


// ===== COMPILED SASS (sm_100) =====

	.target	sm_100

	.elftype	@"ET_EXEC"


//--------------------- .note.nv.tkinfo           --------------------------
	.section	.note.nv.tkinfo,"",@"SHT_NOTE"
	.sectionflags	@"SHF_NOTE_NV_TKINFO"
	.tkinfo
        /*0018*/ 	.word	0x00000002
        /*0030*/ 	.string	""
        /*0030*/ 	.string	"ptxas"
        /*0030*/ 	.string	"Cuda compilation tools, release 13.0, V13.0.88"
        /*0030*/ 	.string	"Build cuda_13.0.r13.0/compiler.36424714_0"
        /*0030*/ 	.string	"-arch sm_100 -m 64 "



//--------------------- .note.nv.cuinfo           --------------------------
	.section	.note.nv.cuinfo,"",@"SHT_NOTE"
	.sectionflags	@"SHF_NOTE_NV_CUINFO"
        /*0018*/ 	.short	0x0002
        /*001a*/ 	.short	0x0064
        /*001c*/ 	.short	0x0082
	.zero		2


//--------------------- .nv.info                  --------------------------
	.section	.nv.info,"",@"SHT_CUDA_INFO"
	.align	4


	//----- nvinfo : EIATTR_REGCOUNT
	.align		4
        /*0000*/ 	.byte	0x04, 0x2f
        /*0002*/ 	.short	(.L_1 - .L_0)
	.align		4
.L_0:
        /*0004*/ 	.word	index@(_Z9print_ptrPdiii)
        /*0008*/ 	.word	0x00000004


	//----- nvinfo : EIATTR_FRAME_SIZE
	.align		4
.L_1:
        /*000c*/ 	.byte	0x04, 0x11
        /*000e*/ 	.short	(.L_3 - .L_2)
	.align		4
.L_2:
        /*0010*/ 	.word	index@(_Z9print_ptrPdiii)
        /*0014*/ 	.word	0x00000000


	//----- nvinfo : EIATTR_REGCOUNT
	.align		4
.L_3:
        /*0018*/ 	.byte	0x04, 0x2f
        /*001a*/ 	.short	(.L_5 - .L_4)
	.align		4
.L_4:
        /*001c*/ 	.word	index@(_Z13print_ptr_numPd)
        /*0020*/ 	.word	0x00000004


	//----- nvinfo : EIATTR_FRAME_SIZE
	.align		4
.L_5:
        /*0024*/ 	.byte	0x04, 0x11
        /*0026*/ 	.short	(.L_7 - .L_6)
	.align		4
.L_6:
        /*0028*/ 	.word	index@(_Z13print_ptr_numPd)
        /*002c*/ 	.word	0x00000000


	//----- nvinfo : EIATTR_REGCOUNT
	.align		4
.L_7:
        /*0030*/ 	.byte	0x04, 0x2f
        /*0032*/ 	.short	(.L_9 - .L_8)
	.align		4
.L_8:
        /*0034*/ 	.word	index@(_Z9gpu_houseP13cublasContextiiiPdS1_S1_)
        /*0038*/ 	.word	0x0000001f


	//----- nvinfo : EIATTR_FRAME_SIZE
	.align		4
.L_9:
        /*003c*/ 	.byte	0x04, 0x11
        /*003e*/ 	.short	(.L_11 - .L_10)
	.align		4
.L_10:
        /*0040*/ 	.word	index@($__internal_1_$__cuda_sm20_dsqrt_rn_f64_mediumpath_v1)
        /*0044*/ 	.word	0x00000000


	//----- nvinfo : EIATTR_FRAME_SIZE
	.align		4
.L_11:
        /*0048*/ 	.byte	0x04, 0x11
        /*004a*/ 	.short	(.L_13 - .L_12)
	.align		4
.L_12:
        /*004c*/ 	.word	index@($__internal_0_$__cuda_sm20_div_rn_f64_full)
        /*0050*/ 	.word	0x00000000


	//----- nvinfo : EIATTR_FRAME_SIZE
	.align		4
.L_13:
        /*0054*/ 	.byte	0x04, 0x11
        /*0056*/ 	.short	(.L_15 - .L_14)
	.align		4
.L_14:
        /*0058*/ 	.word	index@(_Z9gpu_houseP13cublasContextiiiPdS1_S1_)
        /*005c*/ 	.word	0x00000000


	//----- nvinfo : EIATTR_MIN_STACK_SIZE
	.align		4
.L_15:
        /*0060*/ 	.byte	0x04, 0x12
        /*0062*/ 	.short	(.L_17 - .L_16)
	.align		4
.L_16:
        /*0064*/ 	.word	index@(_Z9gpu_houseP13cublasContextiiiPdS1_S1_)
        /*0068*/ 	.word	0x00000000


	//----- nvinfo : EIATTR_MIN_STACK_SIZE
	.align		4
.L_17:
        /*006c*/ 	.byte	0x04, 0x12
        /*006e*/ 	.short	(.L_19 - .L_18)
	.align		4
.L_18:
        /*0070*/ 	.word	index@(_Z13print_ptr_numPd)
        /*0074*/ 	.word	0x00000000


	//----- nvinfo : EIATTR_MIN_STACK_SIZE
	.align		4
.L_19:
        /*0078*/ 	.byte	0x04, 0x12
        /*007a*/ 	.short	(.L_21 - .L_20)
	.align		4
.L_20:
        /*007c*/ 	.word	index@(_Z9print_ptrPdiii)
        /*0080*/ 	.word	0x00000000
.L_21:


//--------------------- .nv.compat                --------------------------
	.section	.nv.compat,"",@"SHT_CUDA_COMPAT_INFO"
	.align	4
        /*0000*/ 	.byte	0x02, 0x09, 0x00, 0x00, 0x02, 0x02, 0x01, 0x00, 0x02, 0x05, 0x05, 0x00, 0x03, 0x07, 0x01, 0x01
        /*0010*/ 	.byte	0x02, 0x03, 0x00, 0x00, 0x02, 0x06, 0x01, 0x00, 0x04, 0x0b, 0x08, 0x00, 0x01, 0x00, 0x00, 0x00
        /*0020*/ 	.byte	0x00, 0x00, 0x00, 0x00


//--------------------- .nv.info._Z9gpu_houseP13cublasContextiiiPdS1_S1_ --------------------------
	.section	.nv.info._Z9gpu_houseP13cublasContextiiiPdS1_S1_,"",@"SHT_CUDA_INFO"
	.sectionflags	@""
	.align	4


	//----- nvinfo : EIATTR_CUDA_API_VERSION
	.align		4
        /*0000*/ 	.byte	0x04, 0x37
        /*0002*/ 	.short	(.L_23 - .L_22)
.L_22:
        /*0004*/ 	.word	0x00000082


	//----- nvinfo : EIATTR_KPARAM_INFO
	.align		4
.L_23:
        /*0008*/ 	.byte	0x04, 0x17
        /*000a*/ 	.short	(.L_25 - .L_24)
.L_24:
        /*000c*/ 	.word	0x00000000
        /*0010*/ 	.short	0x0006
        /*0012*/ 	.short	0x0028
        /*0014*/ 	.byte	0x00, 0xf5, 0x21, 0x00


	//----- nvinfo : EIATTR_KPARAM_INFO
	.align		4
.L_25:
        /*0018*/ 	.byte	0x04, 0x17
        /*001a*/ 	.short	(.L_27 - .L_26)
.L_26:
        /*001c*/ 	.word	0x00000000
        /*0020*/ 	.short	0x0005
        /*0022*/ 	.short	0x0020
        /*0024*/ 	.byte	0x00, 0xf5, 0x21, 0x00


	//----- nvinfo : EIATTR_KPARAM_INFO
	.align		4
.L_27:
        /*0028*/ 	.byte	0x04, 0x17
        /*002a*/ 	.short	(.L_29 - .L_28)
.L_28:
        /*002c*/ 	.word	0x00000000
        /*0030*/ 	.short	0x0004
        /*0032*/ 	.short	0x0018
        /*0034*/ 	.byte	0x00, 0xf5, 0x21, 0x00


	//----- nvinfo : EIATTR_KPARAM_INFO
	.align		4
.L_29:
        /*0038*/ 	.byte	0x04, 0x17
        /*003a*/ 	.short	(.L_31 - .L_30)
.L_30:
        /*003c*/ 	.word	0x00000000
        /*0040*/ 	.short	0x0003
        /*0042*/ 	.short	0x0010
        /*0044*/ 	.byte	0x00, 0xf0, 0x11, 0x00


	//----- nvinfo : EIATTR_KPARAM_INFO
	.align		4
.L_31:
        /*0048*/ 	.byte	0x04, 0x17
        /*004a*/ 	.short	(.L_33 - .L_32)
.L_32:
        /*004c*/ 	.word	0x00000000
        /*0050*/ 	.short	0x0002
        /*0052*/ 	.short	0x000c
        /*0054*/ 	.byte	0x00, 0xf0, 0x11, 0x00


	//----- nvinfo : EIATTR_KPARAM_INFO
	.align		4
.L_33:
        /*0058*/ 	.byte	0x04, 0x17
        /*005a*/ 	.short	(.L_35 - .L_34)
.L_34:
        /*005c*/ 	.word	0x00000000
        /*0060*/ 	.short	0x0001
        /*0062*/ 	.short	0x0008
        /*0064*/ 	.byte	0x00, 0xf0, 0x11, 0x00


	//----- nvinfo : EIATTR_KPARAM_INFO
	.align		4
.L_35:
        /*0068*/ 	.byte	0x04, 0x17
        /*006a*/ 	.short	(.L_37 - .L_36)
.L_36:
        /*006c*/ 	.word	0x00000000
        /*0070*/ 	.short	0x0000
        /*0072*/ 	.short	0x0000
        /*0074*/ 	.byte	0x00, 0xf5, 0x21, 0x00


	//----- nvinfo : EIATTR_SPARSE_MMA_MASK
	.align		4
.L_37:
        /*0078*/ 	.byte	0x03, 0x50
        /*007a*/ 	.short	0x0000


	//----- nvinfo : EIATTR_MAXREG_COUNT
	.align		4
        /*007c*/ 	.byte	0x03, 0x1b
        /*007e*/ 	.short	0x00ff


	//----- nvinfo : EIATTR_MERCURY_ISA_VERSION
	.align		4
        /*0080*/ 	.byte	0x03, 0x5f
        /*0082*/ 	.short	0x0101


	//----- nvinfo : EIATTR_VRC_CTA_INIT_COUNT
	.align		4
        /*0084*/ 	.byte	0x02, 0x4a
	.zero		1
	.zero		1


	//----- nvinfo : EIATTR_EXIT_INSTR_OFFSETS
	.align		4
        /*0088*/ 	.byte	0x04, 0x1c
        /*008a*/ 	.short	(.L_39 - .L_38)


	//   ....[0]....
.L_38:
        /*008c*/ 	.word	0x00000090


	//   ....[1]....
        /*0090*/ 	.word	0x00000850


	//   ....[2]....
        /*0094*/ 	.word	0x000013b0


	//----- nvinfo : EIATTR_CRS_STACK_SIZE
	.align		4
.L_39:
        /*0098*/ 	.byte	0x04, 0x1e
        /*009a*/ 	.short	(.L_41 - .L_40)
.L_40:
        /*009c*/ 	.word	0x00000000


	//----- nvinfo : EIATTR_CBANK_PARAM_SIZE
	.align		4
.L_41:
        /*00a0*/ 	.byte	0x03, 0x19
        /*00a2*/ 	.short	0x0030


	//----- nvinfo : EIATTR_PARAM_CBANK
	.align		4
        /*00a4*/ 	.byte	0x04, 0x0a
        /*00a6*/ 	.short	(.L_43 - .L_42)
	.align		4
.L_42:
        /*00a8*/ 	.word	index@(.nv.constant0._Z9gpu_houseP13cublasContextiiiPdS1_S1_)
        /*00ac*/ 	.short	0x0380
        /*00ae*/ 	.short	0x0030


	//----- nvinfo : EIATTR_SW_WAR
	.align		4
.L_43:
        /*00b0*/ 	.byte	0x04, 0x36
        /*00b2*/ 	.short	(.L_45 - .L_44)
.L_44:
        /*00b4*/ 	.word	0x00000008
.L_45:


//--------------------- .nv.info._Z13print_ptr_numPd --------------------------
	.section	.nv.info._Z13print_ptr_numPd,"",@"SHT_CUDA_INFO"
	.sectionflags	@""
	.align	4


	//----- nvinfo : EIATTR_CUDA_API_VERSION
	.align		4
        /*0000*/ 	.byte	0x04, 0x37
        /*0002*/ 	.short	(.L_47 - .L_46)
.L_46:
        /*0004*/ 	.word	0x00000082


	//----- nvinfo : EIATTR_KPARAM_INFO
	.align		4
.L_47:
        /*0008*/ 	.byte	0x04, 0x17
        /*000a*/ 	.short	(.L_49 - .L_48)
.L_48:
        /*000c*/ 	.word	0x00000000
        /*0010*/ 	.short	0x0000
        /*0012*/ 	.short	0x0000
        /*0014*/ 	.byte	0x00, 0xf5, 0x21, 0x00


	//----- nvinfo : EIATTR_SPARSE_MMA_MASK
	.align		4
.L_49:
        /*0018*/ 	.byte	0x03, 0x50
        /*001a*/ 	.short	0x0000


	//----- nvinfo : EIATTR_MAXREG_COUNT
	.align		4
        /*001c*/ 	.byte	0x03, 0x1b
        /*001e*/ 	.short	0x00ff


	//----- nvinfo : EIATTR_MERCURY_ISA_VERSION
	.align		4
        /*0020*/ 	.byte	0x03, 0x5f
        /*0022*/ 	.short	0x0101


	//----- nvinfo : EIATTR_VRC_CTA_INIT_COUNT
	.align		4
        /*0024*/ 	.byte	0x02, 0x4a
	.zero		1
	.zero		1


	//----- nvinfo : EIATTR_EXIT_INSTR_OFFSETS
	.align		4
        /*0028*/ 	.byte	0x04, 0x1c
        /*002a*/ 	.short	(.L_51 - .L_50)


	//   ....[0]....
.L_50:
        /*002c*/ 	.word	0x00000010


	//----- nvinfo : EIATTR_CBANK_PARAM_SIZE
	.align		4
.L_51:
        /*0030*/ 	.byte	0x03, 0x19
        /*0032*/ 	.short	0x0008


	//----- nvinfo : EIATTR_PARAM_CBANK
	.align		4
        /*0034*/ 	.byte	0x04, 0x0a
        /*0036*/ 	.short	(.L_53 - .L_52)
	.align		4
.L_52:
        /*0038*/ 	.word	index@(.nv.constant0._Z13print_ptr_numPd)
        /*003c*/ 	.short	0x0380
        /*003e*/ 	.short	0x0008


	//----- nvinfo : EIATTR_SW_WAR
	.align		4
.L_53:
        /*0040*/ 	.byte	0x04, 0x36
        /*0042*/ 	.short	(.L_55 - .L_54)
.L_54:
        /*0044*/ 	.word	0x00000008
.L_55:


//--------------------- .nv.info._Z9print_ptrPdiii --------------------------
	.section	.nv.info._Z9print_ptrPdiii,"",@"SHT_CUDA_INFO"
	.sectionflags	@""
	.align	4


	//----- nvinfo : EIATTR_CUDA_API_VERSION
	.align		4
        /*0000*/ 	.byte	0x04, 0x37
        /*0002*/ 	.short	(.L_57 - .L_56)
.L_56:
        /*0004*/ 	.word	0x00000082


	//----- nvinfo : EIATTR_KPARAM_INFO
	.align		4
.L_57:
        /*0008*/ 	.byte	0x04, 0x17
        /*000a*/ 	.short	(.L_59 - .L_58)
.L_58:
        /*000c*/ 	.word	0x00000000
        /*0010*/ 	.short	0x0003
        /*0012*/ 	.short	0x0010
        /*0014*/ 	.byte	0x00, 0xf0, 0x11, 0x00


	//----- nvinfo : EIATTR_KPARAM_INFO
	.align		4
.L_59:
        /*0018*/ 	.byte	0x04, 0x17
        /*001a*/ 	.short	(.L_61 - .L_60)
.L_60:
        /*001c*/ 	.word	0x00000000
        /*0020*/ 	.short	0x0002
        /*0022*/ 	.short	0x000c
        /*0024*/ 	.byte	0x00, 0xf0, 0x11, 0x00


	//----- nvinfo : EIATTR_KPARAM_INFO
	.align		4
.L_61:
        /*0028*/ 	.byte	0x04, 0x17
        /*002a*/ 	.short	(.L_63 - .L_62)
.L_62:
        /*002c*/ 	.word	0x00000000
        /*0030*/ 	.short	0x0001
        /*0032*/ 	.short	0x0008
        /*0034*/ 	.byte	0x00, 0xf0, 0x11, 0x00


	//----- nvinfo : EIATTR_KPARAM_INFO
	.align		4
.L_63:
        /*0038*/ 	.byte	0x04, 0x17
        /*003a*/ 	.short	(.L_65 - .L_64)
.L_64:
        /*003c*/ 	.word	0x00000000
        /*0040*/ 	.short	0x0000
        /*0042*/ 	.short	0x0000
        /*0044*/ 	.byte	0x00, 0xf5, 0x21, 0x00


	//----- nvinfo : EIATTR_SPARSE_MMA_MASK
	.align		4
.L_65:
        /*0048*/ 	.byte	0x03, 0x50
        /*004a*/ 	.short	0x0000


	//----- nvinfo : EIATTR_MAXREG_COUNT
	.align		4
        /*004c*/ 	.byte	0x03, 0x1b
        /*004e*/ 	.short	0x00ff


	//----- nvinfo : EIATTR_MERCURY_ISA_VERSION
	.align		4
        /*0050*/ 	.byte	0x03, 0x5f
        /*0052*/ 	.short	0x0101


	//----- nvinfo : EIATTR_VRC_CTA_INIT_COUNT
	.align		4
        /*0054*/ 	.byte	0x02, 0x4a
	.zero		1
	.zero		1


	//----- nvinfo : EIATTR_EXIT_INSTR_OFFSETS
	.align		4
        /*0058*/ 	.byte	0x04, 0x1c
        /*005a*/ 	.short	(.L_67 - .L_66)


	//   ....[0]....
.L_66:
        /*005c*/ 	.word	0x00000010


	//----- nvinfo : EIATTR_CBANK_PARAM_SIZE
	.align		4
.L_67:
        /*0060*/ 	.byte	0x03, 0x19
        /*0062*/ 	.short	0x0014


	//----- nvinfo : EIATTR_PARAM_CBANK
	.align		4
        /*0064*/ 	.byte	0x04, 0x0a
        /*0066*/ 	.short	(.L_69 - .L_68)
	.align		4
.L_68:
        /*0068*/ 	.word	index@(.nv.constant0._Z9print_ptrPdiii)
        /*006c*/ 	.short	0x0380
        /*006e*/ 	.short	0x0014


	//----- nvinfo : EIATTR_SW_WAR
	.align		4
.L_69:
        /*0070*/ 	.byte	0x04, 0x36
        /*0072*/ 	.short	(.L_71 - .L_70)
.L_70:
        /*0074*/ 	.word	0x00000008
.L_71:


//--------------------- .nv.callgraph             --------------------------
	.section	.nv.callgraph,"",@"SHT_CUDA_CALLGRAPH"
	.align	4
	.sectionentsize	8
	.align		4
        /*0000*/ 	.word	0x00000000
	.align		4
        /*0004*/ 	.word	0xffffffff
	.align		4
        /*0008*/ 	.word	0x00000000
	.align		4
        /*000c*/ 	.word	0xfffffffe
	.align		4
        /*0010*/ 	.word	0x00000000
	.align		4
        /*0014*/ 	.word	0xfffffffd
	.align		4
        /*0018*/ 	.word	0x00000000
	.align		4
        /*001c*/ 	.word	0xfffffffc


//--------------------- .text._Z9gpu_houseP13cublasContextiiiPdS1_S1_ --------------------------
	.section	.text._Z9gpu_houseP13cublasContextiiiPdS1_S1_,"ax",@progbits
	.align	128
        .global         _Z9gpu_houseP13cublasContextiiiPdS1_S1_
        .type           _Z9gpu_houseP13cublasContextiiiPdS1_S1_,@function
        .size           _Z9gpu_houseP13cublasContextiiiPdS1_S1_,(.L_x_22 - _Z9gpu_houseP13cublasContextiiiPdS1_S1_)
        .other          _Z9gpu_houseP13cublasContextiiiPdS1_S1_,@"STO_CUDA_ENTRY STV_DEFAULT"
_Z9gpu_houseP13cublasContextiiiPdS1_S1_:
.text._Z9gpu_houseP13cublasContextiiiPdS1_S1_:
[----:B------:R-:W-:Y:S08]  /*0000*/  LDC R1, c[0x0][0x37c] ;  /* 0x0000df00ff017b82 */ /* 0x000ff00000000800 */
[----:B------:R-:W0:Y:S01]  /*0010*/  LDC.64 R8, c[0x0][0x398] ;  /* 0x0000e600ff087b82 */ /* 0x000e220000000a00 */
[----:B------:R-:W1:Y:S02]  /*0020*/  LDCU.128 UR8, c[0x0][0x3a0] ;  /* 0x00007400ff0877ac */ /* 0x000e640008000c00 */
[----:B-1----:R-:W-:-:S02]  /*0030*/  ISETP.NE.U32.AND P0, PT, RZ, UR8, PT ;  /* 0x00000008ff007c0c */ /* 0x002fc4000bf05070 */
[----:B------:R-:W-:Y:S02]  /*0040*/  ISETP.EQ.U32.AND P2, PT, RZ, UR10, PT ;  /* 0x0000000aff007c0c */ /* 0x000fe4000bf42070 */
[----:B------:R-:W-:Y:S02]  /*0050*/  ISETP.NE.AND.EX P0, PT, RZ, UR9, PT, P0 ;  /* 0x00000009ff007c0c */ /* 0x000fe4000bf05300 */
[----:B0-----:R-:W-:-:S04]  /*0060*/  ISETP.EQ.U32.AND P1, PT, R8, RZ, PT ;  /* 0x000000ff0800720c */ /* 0x001fc80003f22070 */
[----:B------:R-:W-:-:S04]  /*0070*/  ISETP.EQ.OR.EX P0, PT, R9, RZ, !P0, P1 ;  /* 0x000000ff0900720c */ /* 0x000fc80004702710 */
[----:B------:R-:W-:-:S13]  /*0080*/  ISETP.EQ.OR.EX P0, PT, RZ, UR11, P0, P2 ;  /* 0x0000000bff007c0c */ /* 0x000fda0008702720 */
[----:B------:R-:W-:Y:S05]  /*0090*/  @P0 EXIT ;  /* 0x000000000000094d */ /* 0x000fea0003800000 */
[----:B------:R-:W0:Y:S01]  /*00a0*/  LDC.64 R6, c[0x0][0x3a8] ;  /* 0x0000ea00ff067b82 */ /* 0x000e220000000a00 */
[----:B------:R-:W0:Y:S01]  /*00b0*/  LDCU.64 UR4, c[0x0][0x358] ;  /* 0x00006b00ff0477ac */ /* 0x000e220008000a00 */
[----:B------:R-:W-:-:S06]  /*00c0*/  CS2R R20, SRZ ;  /* 0x0000000000147805 */ /* 0x000fcc000001ff00 */
[----:B------:R-:W1:Y:S01]  /*00d0*/  LDC.64 R4, c[0x0][0x388] ;  /* 0x0000e200ff047b82 */ /* 0x000e620000000a00 */
[----:B0-----:R0:W-:Y:S01]  /*00e0*/  STG.E.64 desc[UR4][R6.64], RZ ;  /* 0x000000ff06007986 */ /* 0x0011e2000c101b04 */
[----:B-1----:R-:W-:-:S05]  /*00f0*/  IMAD.IADD R0, R5, 0x1, -R4 ;  /* 0x0000000105007824 */ /* 0x002fca00078e0a04 */
[----:B------:R-:W-:-:S13]  /*0100*/  ISETP.GE.AND P0, PT, R0, 0x1, PT ;  /* 0x000000010000780c */ /* 0x000fda0003f06270 */
[----:B0-----:R-:W-:Y:S05]  /*0110*/  @!P0 BRA `(.L_x_0) ;  /* 0x0000000400c48947 */ /* 0x001fea0003800000 */
[----:B------:R-:W-:Y:S01]  /*0120*/  IMAD.IADD R3, R4, 0x1, -R5 ;  /* 0x0000000104037824 */ /* 0x000fe200078e0a05 */
[----:B------:R-:W-:Y:S01]  /*0130*/  LOP3.LUT R2, R0, 0x7, RZ, 0xc0, !PT ;  /* 0x0000000700027812 */ /* 0x000fe200078ec0ff */
[-C--:B------:R-:W-:Y:S01]  /*0140*/  IMAD R28, R5, R4.reuse, RZ ;  /* 0x00000004051c7224 */ /* 0x080fe200078e02ff */
[----:B------:R-:W-:Y:S01]  /*0150*/  CS2R R20, SRZ ;  /* 0x0000000000147805 */ /* 0x000fe2000001ff00 */
[----:B------:R-:W-:Y:S01]  /*0160*/  IMAD.MOV.U32 R24, RZ, RZ, RZ ;  /* 0x000000ffff187224 */ /* 0x000fe200078e00ff */
[----:B------:R-:W-:Y:S02]  /*0170*/  ISETP.GT.U32.AND P2, PT, R3, -0x8, PT ;  /* 0xfffffff80300780c */ /* 0x000fe40003f44070 */
[----:B------:R-:W-:Y:S02]  /*0180*/  SHF.R.S32.HI R3, RZ, 0x1f, R4 ;  /* 0x0000001fff037819 */ /* 0x000fe40000011404 */
[----:B------:R-:W-:Y:S02]  /*0190*/  IADD3 R5, P3, PT, R28, R4, RZ ;  /* 0x000000041c057210 */ /* 0x000fe40007f7e0ff */
[----:B------:R-:W-:-:S02]  /*01a0*/  ISETP.NE.AND P1, PT, R2, RZ, PT ;  /* 0x000000ff0200720c */ /* 0x000fc40003f25270 */
[----:B------:R-:W-:-:S05]  /*01b0*/  LEA.HI.X.SX32 R28, R28, R3, 0x1, P3 ;  /* 0x000000031c1c7211 */ /* 0x000fca00018f0eff */
[----:B------:R-:W-:Y:S06]  /*01c0*/  @P2 BRA `(.L_x_1) ;  /* 0x0000000000b82947 */ /* 0x000fec0003800000 */
[C---:B------:R-:W-:Y:S02]  /*01d0*/  LEA R16, P2, R5.reuse, R8, 0x3 ;  /* 0x0000000805107211 */ /* 0x040fe400078418ff */
[----:B------:R-:W-:Y:S02]  /*01e0*/  CS2R R20, SRZ ;  /* 0x0000000000147805 */ /* 0x000fe4000001ff00 */
[----:B------:R-:W-:Y:S02]  /*01f0*/  LEA R14, P4, R4, UR8, 0x3 ;  /* 0x00000008040e7c11 */ /* 0x000fe4000f8818ff */
[----:B------:R-:W-:Y:S02]  /*0200*/  LOP3.LUT R24, R0, 0x7ffffff8, RZ, 0xc0, !PT ;  /* 0x7ffffff800187812 */ /* 0x000fe400078ec0ff */
[----:B------:R-:W-:Y:S02]  /*0210*/  IADD3 R16, P3, PT, R16, 0x20, RZ ;  /* 0x0000002010107810 */ /* 0x000fe40007f7e0ff */
[----:B------:R-:W-:Y:S01]  /*0220*/  IADD3 R14, P5, PT, R14, 0x20, RZ ;  /* 0x000000200e0e7810 */ /* 0x000fe20007fbe0ff */
[----:B------:R-:W-:Y:S01]  /*0230*/  IMAD.MOV R25, RZ, RZ, -R24 ;  /* 0x000000ffff197224 */ /* 0x000fe200078e0a18 */
[----:B------:R-:W-:-:S02]  /*0240*/  LEA.HI.X R17, R5, R9, R28, 0x3, P2 ;  /* 0x0000000905117211 */ /* 0x000fc400010f1c1c */
[----:B------:R-:W-:-:S03]  /*0250*/  LEA.HI.X R15, R4, UR9, R3, 0x3, P4 ;  /* 0x00000009040f7c11 */ /* 0x000fc6000a0f1c03 */
[----:B------:R-:W-:Y:S02]  /*0260*/  IMAD.X R17, RZ, RZ, R17, P3 ;  /* 0x000000ffff117224 */ /* 0x000fe400018e0611 */
[----:B------:R-:W-:-:S07]  /*0270*/  IMAD.X R15, RZ, RZ, R15, P5 ;  /* 0x000000ffff0f7224 */ /* 0x000fce00028e060f */
.L_x_2:
[----:B------:R-:W-:Y:S02]  /*0280*/  IMAD.MOV.U32 R10, RZ, RZ, R16 ;  /* 0x000000ffff0a7224 */ /* 0x000fe400078e0010 */
[----:B------:R-:W-:-:S05]  /*0290*/  IMAD.MOV.U32 R11, RZ, RZ, R17 ;  /* 0x000000ffff0b7224 */ /* 0x000fca00078e0011 */
[----:B------:R-:W2:Y:S01]  /*02a0*/  LDG.E.64 R16, desc[UR4][R10.64+-0x20] ;  /* 0xffffe0040a107981 */ /* 0x000ea2000c1e1b00 */
[----:B-1----:R-:W-:Y:S02]  /*02b0*/  IMAD.MOV.U32 R12, RZ, RZ, R14 ;  /* 0x000000ffff0c7224 */ /* 0x002fe400078e000e */
[----:B------:R-:W-:-:S05]  /*02c0*/  IMAD.MOV.U32 R13, RZ, RZ, R15 ;  /* 0x000000ffff0d7224 */ /* 0x000fca00078e000f */
[----:B--2---:R0:W-:Y:S04]  /*02d0*/  STG.E.64 desc[UR4][R12.64+-0x20], R16 ;  /* 0xffffe0100c007986 */ /* 0x0041e8000c101b04 */
[----:B------:R-:W2:Y:S04]  /*02e0*/  LDG.E.64 R18, desc[UR4][R10.64+-0x18] ;  /* 0xffffe8040a127981 */ /* 0x000ea8000c1e1b00 */
[----:B--2---:R1:W-:Y:S04]  /*02f0*/  STG.E.64 desc[UR4][R12.64+-0x18], R18 ;  /* 0xffffe8120c007986 */ /* 0x0043e8000c101b04 */
[----:B------:R-:W2:Y:S04]  /*0300*/  LDG.E.64 R22, desc[UR4][R10.64+-0x10] ;  /* 0xfffff0040a167981 */ /* 0x000ea8000c1e1b00 */
[----:B--2---:R2:W-:Y:S04]  /*0310*/  STG.E.64 desc[UR4][R12.64+-0x10], R22 ;  /* 0xfffff0160c007986 */ /* 0x0045e8000c101b04 */
[----:B------:R-:W3:Y:S01]  /*0320*/  LDG.E.64 R26, desc[UR4][R10.64+-0x8] ;  /* 0xfffff8040a1a7981 */ /* 0x000ee2000c1e1b00 */
[----:B------:R-:W-:-:S03]  /*0330*/  DFMA R20, R16, R16, R20 ;  /* 0x000000101014722b */ /* 0x000fc60000000014 */
[----:B---3--:R-:W-:Y:S04]  /*0340*/  STG.E.64 desc[UR4][R12.64+-0x8], R26 ;  /* 0xfffff81a0c007986 */ /* 0x008fe8000c101b04 */
[----:B------:R-:W3:Y:S01]  /*0350*/  LDG.E.64 R14, desc[UR4][R10.64] ;  /* 0x000000040a0e7981 */ /* 0x000ee2000c1e1b00 */
[----:B------:R-:W-:-:S03]  /*0360*/  DFMA R20, R18, R18, R20 ;  /* 0x000000121214722b */ /* 0x000fc60000000014 */
[----:B---3--:R3:W-:Y:S04]  /*0370*/  STG.E.64 desc[UR4][R12.64], R14 ;  /* 0x0000000e0c007986 */ /* 0x0087e8000c101b04 */
[----:B0-----:R-:W4:Y:S01]  /*0380*/  LDG.E.64 R16, desc[UR4][R10.64+0x8] ;  /* 0x000008040a107981 */ /* 0x001f22000c1e1b00 */
[----:B------:R-:W-:-:S03]  /*0390*/  DFMA R20, R22, R22, R20 ;  /* 0x000000161614722b */ /* 0x000fc60000000014 */
[----:B----4-:R0:W-:Y:S04]  /*03a0*/  STG.E.64 desc[UR4][R12.64+0x8], R16 ;  /* 0x000008100c007986 */ /* 0x0101e8000c101b04 */
[----:B-1----:R-:W4:Y:S01]  /*03b0*/  LDG.E.64 R18, desc[UR4][R10.64+0x10] ;  /* 0x000010040a127981 */ /* 0x002f22000c1e1b00 */
[----:B------:R-:W-:-:S03]  /*03c0*/  DFMA R20, R26, R26, R20 ;  /* 0x0000001a1a14722b */ /* 0x000fc60000000014 */
[----:B----4-:R1:W-:Y:S04]  /*03d0*/  STG.E.64 desc[UR4][R12.64+0x10], R18 ;  /* 0x000010120c007986 */ /* 0x0103e8000c101b04 */
[----:B--2---:R-:W2:Y:S01]  /*03e0*/  LDG.E.64 R22, desc[UR4][R10.64+0x18] ;  /* 0x000018040a167981 */ /* 0x004ea2000c1e1b00 */
[----:B------:R-:W-:Y:S01]  /*03f0*/  DFMA R20, R14, R14, R20 ;  /* 0x0000000e0e14722b */ /* 0x000fe20000000014 */
[----:B------:R-:W-:Y:S01]  /*0400*/  VIADD R25, R25, 0x8 ;  /* 0x0000000819197836 */ /* 0x000fe20000000000 */
[----:B---3--:R-:W-:-:S04]  /*0410*/  IADD3 R14, P4, PT, R12, 0x40, RZ ;  /* 0x000000400c0e7810 */ /* 0x008fc80007f9e0ff */
[----:B------:R-:W-:Y:S01]  /*0420*/  ISETP.NE.AND P2, PT, R25, RZ, PT ;  /* 0x000000ff1900720c */ /* 0x000fe20003f45270 */
[----:B------:R-:W-:Y:S01]  /*0430*/  IMAD.X R15, RZ, RZ, R13, P4 ;  /* 0x000000ffff0f7224 */ /* 0x000fe200020e060d */
[----:B------:R-:W-:Y:S01]  /*0440*/  DFMA R20, R16, R16, R20 ;  /* 0x000000101014722b */ /* 0x000fe20000000014 */
[----:B0-----:R-:W-:-:S05]  /*0450*/  IADD3 R16, P3, PT, R10, 0x40, RZ ;  /* 0x000000400a107810 */ /* 0x001fca0007f7e0ff */
[----:B------:R-:W-:Y:S02]  /*0460*/  IMAD.X R17, RZ, RZ, R11, P3 ;  /* 0x000000ffff117224 */ /* 0x000fe400018e060b */
[----:B------:R-:W-:Y:S01]  /*0470*/  DFMA R20, R18, R18, R20 ;  /* 0x000000121214722b */ /* 0x000fe20000000014 */
[----:B--2---:R1:W-:Y:S07]  /*0480*/  STG.E.64 desc[UR4][R12.64+0x18], R22 ;  /* 0x000018160c007986 */ /* 0x0043ee000c101b04 */
[----:B------:R-:W-:Y:S01]  /*0490*/  DFMA R20, R22, R22, R20 ;  /* 0x000000161614722b */ /* 0x000fe20000000014 */
[----:B------:R-:W-:Y:S10]  /*04a0*/  @P2 BRA `(.L_x_2) ;  /* 0xfffffffc00742947 */ /* 0x000ff4000383ffff */
.L_x_1:
[----:B------:R-:W-:Y:S05]  /*04b0*/  @!P1 BRA `(.L_x_0) ;  /* 0x0000000000dc9947 */ /* 0x000fea0003800000 */
[----:B------:R-:W-:Y:S02]  /*04c0*/  ISETP.GE.U32.AND P2, PT, R2, 0x4, PT ;  /* 0x000000040200780c */ /* 0x000fe40003f46070 */
[----:B------:R-:W-:-:S04]  /*04d0*/  LOP3.LUT R25, R0, 0x3, RZ, 0xc0, !PT ;  /* 0x0000000300197812 */ /* 0x000fc800078ec0ff */
[----:B------:R-:W-:-:S07]  /*04e0*/  ISETP.NE.AND P1, PT, R25, RZ, PT ;  /* 0x000000ff1900720c */ /* 0x000fce0003f25270 */
[----:B------:R-:W-:Y:S06]  /*04f0*/  @!P2 BRA `(.L_x_3) ;  /* 0x000000000054a947 */ /* 0x000fec0003800000 */
[----:B------:R-:W-:-:S05]  /*0500*/  IADD3 R2, P2, PT, R24, R5, RZ ;  /* 0x0000000518027210 */ /* 0x000fca0007f5e0ff */
[----:B------:R-:W-:Y:S01]  /*0510*/  IMAD.X R10, RZ, RZ, R28, P2 ;  /* 0x000000ffff0a7224 */ /* 0x000fe200010e061c */
[----:B-1----:R-:W-:-:S04]  /*0520*/  LEA R22, P2, R2, R8, 0x3 ;  /* 0x0000000802167211 */ /* 0x002fc800078418ff */
[----:B------:R-:W-:-:S05]  /*0530*/  LEA.HI.X R23, R2, R9, R10, 0x3, P2 ;  /* 0x0000000902177211 */ /* 0x000fca00010f1c0a */
[----:B------:R-:W2:Y:S01]  /*0540*/  LDG.E.64 R10, desc[UR4][R22.64] ;  /* 0x00000004160a7981 */ /* 0x000ea2000c1e1b00 */
[----:B------:R-:W-:-:S05]  /*0550*/  IADD3 R2, P2, PT, R24, R4, RZ ;  /* 0x0000000418027210 */ /* 0x000fca0007f5e0ff */
[----:B------:R-:W-:Y:S01]  /*0560*/  IMAD.X R13, RZ, RZ, R3, P2 ;  /* 0x000000ffff0d7224 */ /* 0x000fe200010e0603 */
[----:B------:R-:W-:-:S04]  /*0570*/  LEA R12, P2, R2, UR8, 0x3 ;  /* 0x00000008020c7c11 */ /* 0x000fc8000f8418ff */
[----:B------:R-:W-:-:S05]  /*0580*/  LEA.HI.X R13, R2, UR9, R13, 0x3, P2 ;  /* 0x00000009020d7c11 */ /* 0x000fca00090f1c0d */
[----:B--2---:R0:W-:Y:S04]  /*0590*/  STG.E.64 desc[UR4][R12.64], R10 ;  /* 0x0000000a0c007986 */ /* 0x0041e8000c101b04 */
[----:B------:R-:W2:Y:S04]  /*05a0*/  LDG.E.64 R14, desc[UR4][R22.64+0x8] ;  /* 0x00000804160e7981 */ /* 0x000ea8000c1e1b00 */
[----:B--2---:R0:W-:Y:S04]  /*05b0*/  STG.E.64 desc[UR4][R12.64+0x8], R14 ;  /* 0x0000080e0c007986 */ /* 0x0041e8000c101b04 */
[----:B------:R-:W2:Y:S01]  /*05c0*/  LDG.E.64 R16, desc[UR4][R22.64+0x10] ;  /* 0x0000100416107981 */ /* 0x000ea2000c1e1b00 */
[----:B------:R-:W-:-:S03]  /*05d0*/  DFMA R20, R10, R10, R20 ;  /* 0x0000000a0a14722b */ /* 0x000fc60000000014 */
[----:B--2---:R0:W-:Y:S04]  /*05e0*/  STG.E.64 desc[UR4][R12.64+0x10], R16 ;  /* 0x000010100c007986 */ /* 0x0041e8000c101b04 */
[----:B------:R-:W2:Y:S01]  /*05f0*/  LDG.E.64 R18, desc[UR4][R22.64+0x18] ;  /* 0x0000180416127981 */ /* 0x000ea2000c1e1b00 */
[----:B------:R-:W-:Y:S01]  /*0600*/  DFMA R20, R14, R14, R20 ;  /* 0x0000000e0e14722b */ /* 0x000fe20000000014 */
[----:B------:R-:W-:-:S07]  /*0610*/  VIADD R24, R24, 0x4 ;  /* 0x0000000418187836 */ /* 0x000fce0000000000 */
[----:B------:R-:W-:Y:S01]  /*0620*/  DFMA R20, R16, R16, R20 ;  /* 0x000000101014722b */ /* 0x000fe20000000014 */
[----:B--2---:R0:W-:Y:S07]  /*0630*/  STG.E.64 desc[UR4][R12.64+0x18], R18 ;  /* 0x000018120c007986 */ /* 0x0041ee000c101b04 */
[----:B------:R-:W-:-:S11]  /*0640*/  DFMA R20, R18, R18, R20 ;  /* 0x000000121214722b */ /* 0x000fd60000000014 */
.L_x_3:
[----:B------:R-:W-:Y:S05]  /*0650*/  @!P1 BRA `(.L_x_0) ;  /* 0x0000000000749947 */ /* 0x000fea0003800000 */
[----:B------:R-:W-:-:S13]  /*0660*/  ISETP.NE.AND P2, PT, R25, 0x1, PT ;  /* 0x000000011900780c */ /* 0x000fda0003f45270 */
[----:B------:R-:W-:-:S05]  /*0670*/  @P2 IADD3 R2, P1, PT, R24, R5, RZ ;  /* 0x0000000518022210 */ /* 0x000fca0007f3e0ff */
[----:B0-----:R-:W-:Y:S01]  /*0680*/  @P2 IMAD.X R10, RZ, RZ, R28, P1 ;  /* 0x000000ffff0a2224 */ /* 0x001fe200008e061c */
[----:B------:R-:W-:-:S04]  /*0690*/  @P2 LEA R16, P1, R2, R8, 0x3 ;  /* 0x0000000802102211 */ /* 0x000fc800078218ff */
[----:B------:R-:W-:-:S05]  /*06a0*/  @P2 LEA.HI.X R17, R2, R9, R10, 0x3, P1 ;  /* 0x0000000902112211 */ /* 0x000fca00008f1c0a */
[----:B-1----:R-:W2:Y:S01]  /*06b0*/  @P2 LDG.E.64 R12, desc[UR4][R16.64] ;  /* 0x00000004100c2981 */ /* 0x002ea2000c1e1b00 */
[----:B------:R-:W-:-:S05]  /*06c0*/  @P2 IADD3 R2, P1, PT, R24, R4, RZ ;  /* 0x0000000418022210 */ /* 0x000fca0007f3e0ff */
[----:B------:R-:W-:Y:S01]  /*06d0*/  @P2 IMAD.X R11, RZ, RZ, R3, P1 ;  /* 0x000000ffff0b2224 */ /* 0x000fe200008e0603 */
[----:B------:R-:W-:-:S04]  /*06e0*/  @P2 LEA R14, P1, R2, UR8, 0x3 ;  /* 0x00000008020e2c11 */ /* 0x000fc8000f8218ff */
[----:B------:R-:W-:Y:S02]  /*06f0*/  @P2 LEA.HI.X R15, R2, UR9, R11, 0x3, P1 ;  /* 0x00000009020f2c11 */ /* 0x000fe400088f1c0b */
[----:B------:R-:W-:-:S04]  /*0700*/  LOP3.LUT R2, R0, 0x1, RZ, 0xc0, !PT ;  /* 0x0000000100027812 */ /* 0x000fc800078ec0ff */
[----:B------:R-:W-:Y:S01]  /*0710*/  ISETP.NE.U32.AND P1, PT, R2, 0x1, PT ;  /* 0x000000010200780c */ /* 0x000fe20003f25070 */
[----:B------:R-:W-:Y:S01]  /*0720*/  @P2 VIADD R24, R24, 0x2 ;  /* 0x0000000218182836 */ /* 0x000fe20000000000 */
[----:B--2---:R0:W-:Y:S04]  /*0730*/  @P2 STG.E.64 desc[UR4][R14.64], R12 ;  /* 0x0000000c0e002986 */ /* 0x0041e8000c101b04 */
[----:B------:R-:W2:Y:S07]  /*0740*/  @P2 LDG.E.64 R10, desc[UR4][R16.64+0x8] ;  /* 0x00000804100a2981 */ /* 0x000eae000c1e1b00 */
[----:B------:R-:W-:-:S05]  /*0750*/  @!P1 IADD3 R5, P3, PT, R24, R5, RZ ;  /* 0x0000000518059210 */ /* 0x000fca0007f7e0ff */
[----:B------:R-:W-:Y:S01]  /*0760*/  @!P1 IMAD.X R28, RZ, RZ, R28, P3 ;  /* 0x000000ffff1c9224 */ /* 0x000fe200018e061c */
[----:B------:R-:W-:-:S04]  /*0770*/  @!P1 LEA R8, P3, R5, R8, 0x3 ;  /* 0x0000000805089211 */ /* 0x000fc800078618ff */
[----:B------:R-:W-:Y:S02]  /*0780*/  @!P1 LEA.HI.X R9, R5, R9, R28, 0x3, P3 ;  /* 0x0000000905099211 */ /* 0x000fe400018f1c1c */
[----:B------:R-:W-:Y:S01]  /*0790*/  @!P1 IADD3 R4, P3, PT, R24, R4, RZ ;  /* 0x0000000418049210 */ /* 0x000fe20007f7e0ff */
[----:B--2---:R2:W-:Y:S04]  /*07a0*/  @P2 STG.E.64 desc[UR4][R14.64+0x8], R10 ;  /* 0x0000080a0e002986 */ /* 0x0045e8000c101b04 */
[----:B------:R-:W3:Y:S01]  /*07b0*/  @!P1 LDG.E.64 R8, desc[UR4][R8.64] ;  /* 0x0000000408089981 */ /* 0x000ee2000c1e1b00 */
[----:B------:R-:W-:Y:S01]  /*07c0*/  @!P1 IMAD.X R3, RZ, RZ, R3, P3 ;  /* 0x000000ffff039224 */ /* 0x000fe200018e0603 */
[----:B------:R-:W-:Y:S01]  /*07d0*/  @!P1 LEA R2, P4, R4, UR8, 0x3 ;  /* 0x0000000804029c11 */ /* 0x000fe2000f8818ff */
[----:B0-----:R-:W-:-:S03]  /*07e0*/  @P2 DFMA R12, R12, R12, R20 ;  /* 0x0000000c0c0c222b */ /* 0x001fc60000000014 */
[----:B------:R-:W-:-:S05]  /*07f0*/  @!P1 LEA.HI.X R3, R4, UR9, R3, 0x3, P4 ;  /* 0x0000000904039c11 */ /* 0x000fca000a0f1c03 */
[----:B------:R-:W-:Y:S01]  /*0800*/  @P2 DFMA R20, R10, R10, R12 ;  /* 0x0000000a0a14222b */ /* 0x000fe2000000000c */
[----:B---3--:R2:W-:Y:S07]  /*0810*/  @!P1 STG.E.64 desc[UR4][R2.64], R8 ;  /* 0x0000000802009986 */ /* 0x0085ee000c101b04 */
[----:B------:R-:W-:-:S11]  /*0820*/  @!P1 DFMA R20, R8, R8, R20 ;  /* 0x000000080814922b */ /* 0x000fd60000000014 */
.L_x_0:
[----:B------:R-:W-:-:S14]  /*0830*/  DSETP.NEU.AND P1, PT, R20, RZ, PT ;  /* 0x000000ff1400722a */ /* 0x000fdc0003f2d000 */
[----:B------:R3:W-:Y:S01]  /*0840*/  @!P1 STG.E.64 desc[UR4][R6.64], RZ ;  /* 0x000000ff06009986 */ /* 0x0007e2000c101b04 */
[----:B------:R-:W-:Y:S05]  /*0850*/  @!P1 EXIT ;  /* 0x000000000000994d */ /* 0x000fea0003800000 */
[----:B------:R-:W2:Y:S01]  /*0860*/  MUFU.RSQ64H R5, R21 ;  /* 0x0000001500057308 */ /* 0x000ea20000001c00 */
[----:B------:R-:W-:Y:S02]  /*0870*/  VIADD R4, R21, 0xfcb00000 ;  /* 0xfcb0000015047836 */ /* 0x000fe40000000000 */
[----:B---3--:R-:W-:Y:S02]  /*0880*/  IMAD.MOV.U32 R6, RZ, RZ, 0x0 ;  /* 0x00000000ff067424 */ /* 0x008fe400078e00ff */
[----:B------:R-:W-:Y:S01]  /*0890*/  IMAD.MOV.U32 R7, RZ, RZ, 0x3fd80000 ;  /* 0x3fd80000ff077424 */ /* 0x000fe200078e00ff */
[----:B------:R-:W-:Y:S01]  /*08a0*/  ISETP.GE.U32.AND P1, PT, R4, 0x7ca00000, PT ;  /* 0x7ca000000400780c */ /* 0x000fe20003f26070 */
[----:B--2---:R-:W-:-:S08]  /*08b0*/  DMUL R2, R4, R4 ;  /* 0x0000000404027228 */ /* 0x004fd00000000000 */
[----:B------:R-:W-:-:S08]  /*08c0*/  DFMA R2, -R2, R20, 1 ;  /* 0x3ff000000202742b */ /* 0x000fd00000000114 */
[----:B------:R-:W-:Y:S02]  /*08d0*/  DFMA R6, R2, R6, 0.5 ;  /* 0x3fe000000206742b */ /* 0x000fe40000000006 */
[----:B------:R-:W-:-:S08]  /*08e0*/  DMUL R2, R4, R2 ;  /* 0x0000000204027228 */ /* 0x000fd00000000000 */
[----:B------:R-:W-:-:S08]  /*08f0*/  DFMA R8, R6, R2, R4 ;  /* 0x000000020608722b */ /* 0x000fd00000000004 */
[----:B01----:R-:W-:Y:S02]  /*0900*/  DMUL R12, R8, R20 ;  /* 0x00000014080c7228 */ /* 0x003fe40000000000 */
[----:B------:R-:W-:Y:S02]  /*0910*/  VIADD R7, R9, 0xfff00000 ;  /* 0xfff0000009077836 */ /* 0x000fe40000000000 */
[----:B------:R-:W-:-:S04]  /*0920*/  IMAD.MOV.U32 R6, RZ, RZ, R8 ;  /* 0x000000ffff067224 */ /* 0x000fc800078e0008 */
[----:B------:R-:W-:-:S08]  /*0930*/  DFMA R14, R12, -R12, R20 ;  /* 0x8000000c0c0e722b */ /* 0x000fd00000000014 */
[----:B------:R-:W-:Y:S01]  /*0940*/  DFMA R10, R14, R6, R12 ;  /* 0x000000060e0a722b */ /* 0x000fe2000000000c */
[----:B------:R-:W-:Y:S10]  /*0950*/  @!P1 BRA `(.L_x_4) ;  /* 0x0000000000089947 */ /* 0x000ff40003800000 */
[----:B------:R-:W-:-:S07]  /*0960*/  MOV R2, 0x980 ;  /* 0x0000098000027802 */ /* 0x000fce0000000f00 */
[----:B------:R-:W-:Y:S05]  /*0970*/  CALL.REL.NOINC `($__internal_1_$__cuda_sm20_dsqrt_rn_f64_mediumpath_v1) ;  /* 0x0000000c00c47944 */ /* 0x000fea0003c00000 */
.L_x_4:
[----:B------:R-:W0:Y:S08]  /*0980*/  LDC R16, c[0x0][0x388] ;  /* 0x0000e200ff107b82 */ /* 0x000e300000000800 */
[----:B------:R-:W1:Y:S01]  /*0990*/  LDC.64 R2, c[0x0][0x3a0] ;  /* 0x0000e800ff027b82 */ /* 0x000e620000000a00 */
[----:B0-----:R-:W-:-:S03]  /*09a0*/  IMAD.WIDE R4, R16, 0x8, RZ ;  /* 0x0000000810047825 */ /* 0x001fc600078e02ff */
[----:B-1----:R-:W-:-:S05]  /*09b0*/  IADD3 R6, P1, PT, R4, R2, RZ ;  /* 0x0000000204067210 */ /* 0x002fca0007f3e0ff */
[----:B------:R-:W-:-:S05]  /*09c0*/  IMAD.X R7, R5, 0x1, R3, P1 ;  /* 0x0000000105077824 */ /* 0x000fca00008e0603 */
[----:B------:R-:W2:Y:S01]  /*09d0*/  LDG.E.64 R12, desc[UR4][R6.64] ;  /* 0x00000004060c7981 */ /* 0x000ea2000c1e1b00 */
[----:B------:R-:W0:Y:S01]  /*09e0*/  LDC.64 R8, c[0x0][0x3a8] ;  /* 0x0000ea00ff087b82 */ /* 0x000e220000000a00 */
[----:B--2---:R-:W-:-:S07]  /*09f0*/  DADD R10, R12, -R10 ;  /* 0x000000000c0a7229 */ /* 0x004fce000000080a */
[----:B------:R1:W-:Y:S04]  /*0a00*/  STG.E.64 desc[UR4][R6.64], R10 ;  /* 0x0000000a06007986 */ /* 0x0003e8000c101b04 */
[----:B0-----:R1:W5:Y:S01]  /*0a10*/  LDG.E.64 R14, desc[UR4][R8.64] ;  /* 0x00000004080e7981 */ /* 0x001362000c1e1b00 */
[----:B------:R-:W-:Y:S05]  /*0a20*/  @!P0 BRA `(.L_x_5) ;  /* 0x00000008000c8947 */ /* 0x000fea0003800000 */
[----:B------:R-:W0:Y:S01]  /*0a30*/  LDCU UR6, c[0x0][0x38c] ;  /* 0x00007180ff0677ac */ /* 0x000e220008000800 */
[----:B------:R-:W-:Y:S01]  /*0a40*/  LOP3.LUT R20, R0, 0xf, RZ, 0xc0, !PT ;  /* 0x0000000f00147812 */ /* 0x000fe200078ec0ff */
[----:B-1----:R-:W-:-:S03]  /*0a50*/  IMAD.MOV.U32 R11, RZ, RZ, RZ ;  /* 0x000000ffff0b7224 */ /* 0x002fc600078e00ff */
[----:B------:R-:W-:Y:S01]  /*0a60*/  ISETP.NE.AND P1, PT, R20, RZ, PT ;  /* 0x000000ff1400720c */ /* 0x000fe20003f25270 */
[----:B0-----:R-:W-:-:S05]  /*0a70*/  VIADD R16, R16, -UR6 ;  /* 0x8000000610107c36 */ /* 0x001fca0008000000 */
[----:B------:R-:W-:-:S13]  /*0a80*/  ISETP.GT.U32.AND P0, PT, R16, -0x10, PT ;  /* 0xfffffff01000780c */ /* 0x000fda0003f04070 */
[----:B------:R-:W-:Y:S05]  /*0a90*/  @P0 BRA `(.L_x_6) ;  /* 0x0000000000ec0947 */ /* 0x000fea0003800000 */
[----:B------:R-:W-:Y:S02]  /*0aa0*/  IADD3 R16, P0, PT, R6, 0x40, RZ ;  /* 0x0000004006107810 */ /* 0x000fe40007f1e0ff */
[----:B------:R-:W-:-:S03]  /*0ab0*/  LOP3.LUT R11, R0, 0x7ffffff0, RZ, 0xc0, !PT ;  /* 0x7ffffff0000b7812 */ /* 0x000fc600078ec0ff */
[----:B------:R-:W-:Y:S02]  /*0ac0*/  IMAD.X R17, RZ, RZ, R7, P0 ;  /* 0x000000ffff117224 */ /* 0x000fe400000e0607 */
[----:B------:R-:W-:-:S07]  /*0ad0*/  IMAD.MOV R10, RZ, RZ, -R11 ;  /* 0x000000ffff0a7224 */ /* 0x000fce00078e0a0b */
.L_x_7:
[----:B------:R-:W-:Y:S02]  /*0ae0*/  IMAD.MOV.U32 R12, RZ, RZ, R16 ;  /* 0x000000ffff0c7224 */ /* 0x000fe400078e0010 */
[----:B------:R-:W-:-:S05]  /*0af0*/  IMAD.MOV.U32 R13, RZ, RZ, R17 ;  /* 0x000000ffff0d7224 */ /* 0x000fca00078e0011 */
[----:B--2---:R-:W2:Y:S02]  /*0b00*/  LDG.E.64 R16, desc[UR4][R12.64+-0x40] ;  /* 0xffffc0040c107981 */ /* 0x004ea4000c1e1b00 */
[----:B--2--5:R-:W-:-:S07]  /*0b10*/  DFMA R14, R16, R16, R14 ;  /* 0x00000010100e722b */ /* 0x024fce000000000e */
[----:B------:R0:W-:Y:S04]  /*0b20*/  STG.E.64 desc[UR4][R8.64], R14 ;  /* 0x0000000e08007986 */ /* 0x0001e8000c101b04 */
[----:B------:R-:W2:Y:S02]  /*0b30*/  LDG.E.64 R16, desc[UR4][R12.64+-0x38] ;  /* 0xffffc8040c107981 */ /* 0x000ea4000c1e1b00 */
[----:B--2---:R-:W-:-:S07]  /*0b40*/  DFMA R16, R16, R16, R14 ;  /* 0x000000101010722b */ /* 0x004fce000000000e */
[----:B------:R1:W-:Y:S04]  /*0b50*/  STG.E.64 desc[UR4][R8.64], R16 ;  /* 0x0000001008007986 */ /* 0x0003e8000c101b04 */
[----:B------:R-:W2:Y:S02]  /*0b60*/  LDG.E.64 R18, desc[UR4][R12.64+-0x30] ;  /* 0xffffd0040c127981 */ /* 0x000ea4000c1e1b00 */
[----:B--2---:R-:W-:-:S07]  /*0b70*/  DFMA R18, R18, R18, R16 ;  /* 0x000000121212722b */ /* 0x004fce0000000010 */
[----:B------:R2:W-:Y:S04]  /*0b80*/  STG.E.64 desc[UR4][R8.64], R18 ;  /* 0x0000001208007986 */ /* 0x0005e8000c101b04 */
[----:B------:R-:W3:Y:S02]  /*0b90*/  LDG.E.64 R22, desc[UR4][R12.64+-0x28] ;  /* 0xffffd8040c167981 */ /* 0x000ee4000c1e1b00 */
[----:B---3--:R-:W-:-:S07]  /*0ba0*/  DFMA R22, R22, R22, R18 ;  /* 0x000000161616722b */ /* 0x008fce0000000012 */
[----:B------:R3:W-:Y:S04]  /*0bb0*/  STG.E.64 desc[UR4][R8.64], R22 ;  /* 0x0000001608007986 */ /* 0x0007e8000c101b04 */
[----:B------:R-:W4:Y:S02]  /*0bc0*/  LDG.E.64 R24, desc[UR4][R12.64+-0x20] ;  /* 0xffffe0040c187981 */ /* 0x000f24000c1e1b00 */
[----:B----4-:R-:W-:-:S07]  /*0bd0*/  DFMA R24, R24, R24, R22 ;  /* 0x000000181818722b */ /* 0x010fce0000000016 */
[----:B------:R4:W-:Y:S04]  /*0be0*/  STG.E.64 desc[UR4][R8.64], R24 ;  /* 0x0000001808007986 */ /* 0x0009e8000c101b04 */
[----:B0-----:R-:W2:Y:S02]  /*0bf0*/  LDG.E.64 R14, desc[UR4][R12.64+-0x18] ;  /* 0xffffe8040c0e7981 */ /* 0x001ea4000c1e1b00 */
[----:B--2---:R-:W-:-:S07]  /*0c00*/  DFMA R14, R14, R14, R24 ;  /* 0x0000000e0e0e722b */ /* 0x004fce0000000018 */
[----:B------:R0:W-:Y:S04]  /*0c10*/  STG.E.64 desc[UR4][R8.64], R14 ;  /* 0x0000000e08007986 */ /* 0x0001e8000c101b04 */
[----:B-1----:R-:W2:Y:S02]  /*0c20*/  LDG.E.64 R16, desc[UR4][R12.64+-0x10] ;  /* 0xfffff0040c107981 */ /* 0x002ea4000c1e1b00 */
[----:B--2---:R-:W-:-:S07]  /*0c30*/  DFMA R16, R16, R16, R14 ;  /* 0x000000101010722b */ /* 0x004fce000000000e */
[----:B------:R1:W-:Y:S04]  /*0c40*/  STG.E.64 desc[UR4][R8.64], R16 ;  /* 0x0000001008007986 */ /* 0x0003e8000c101b04 */
[----:B------:R-:W2:Y:S02]  /*0c50*/  LDG.E.64 R18, desc[UR4][R12.64+-0x8] ;  /* 0xfffff8040c127981 */ /* 0x000ea4000c1e1b00 */
[----:B--2---:R-:W-:-:S07]  /*0c60*/  DFMA R18, R18, R18, R16 ;  /* 0x000000121212722b */ /* 0x004fce0000000010 */
[----:B------:R2:W-:Y:S04]  /*0c70*/  STG.E.64 desc[UR4][R8.64], R18 ;  /* 0x0000001208007986 */ /* 0x0005e8000c101b04 */
[----:B---3--:R-:W3:Y:S02]  /*0c80*/  LDG.E.64 R22, desc[UR4][R12.64] ;  /* 0x000000040c167981 */ /* 0x008ee4000c1e1b00 */
[----:B---3--:R-:W-:-:S07]  /*0c90*/  DFMA R22, R22, R22, R18 ;  /* 0x000000161616722b */ /* 0x008fce0000000012 */
[----:B------:R3:W-:Y:S04]  /*0ca0*/  STG.E.64 desc[UR4][R8.64], R22 ;  /* 0x0000001608007986 */ /* 0x0007e8000c101b04 */
[----:B----4-:R-:W4:Y:S02]  /*0cb0*/  LDG.E.64 R24, desc[UR4][R12.64+0x8] ;  /* 0x000008040c187981 */ /* 0x010f24000c1e1b00 */
        /* <DEDUP_REMOVED lines=14> */
[----:B----4-:R-:W3:Y:S02]  /*0da0*/  LDG.E.64 R24, desc[UR4][R12.64+0x30] ;  /* 0x000030040c187981 */ /* 0x010ee4000c1e1b00 */
[----:B---3--:R-:W-:-:S07]  /*0db0*/  DFMA R24, R24, R24, R22 ;  /* 0x000000181818722b */ /* 0x008fce0000000016 */
[----:B------:R2:W-:Y:S04]  /*0dc0*/  STG.E.64 desc[UR4][R8.64], R24 ;  /* 0x0000001808007986 */ /* 0x0005e8000c101b04 */
[----:B0-----:R-:W3:Y:S01]  /*0dd0*/  LDG.E.64 R14, desc[UR4][R12.64+0x38] ;  /* 0x000038040c0e7981 */ /* 0x001ee2000c1e1b00 */
[----:B------:R-:W-:Y:S01]  /*0de0*/  VIADD R10, R10, 0x10 ;  /* 0x000000100a0a7836 */ /* 0x000fe20000000000 */
[----:B-1----:R-:W-:-:S04]  /*0df0*/  IADD3 R16, P2, PT, R12, 0x80, RZ ;  /* 0x000000800c107810 */ /* 0x002fc80007f5e0ff */
[----:B------:R-:W-:Y:S01]  /*0e00*/  ISETP.NE.AND P0, PT, R10, RZ, PT ;  /* 0x000000ff0a00720c */ /* 0x000fe20003f05270 */
[----:B------:R-:W-:Y:S01]  /*0e10*/  IMAD.X R17, RZ, RZ, R13, P2 ;  /* 0x000000ffff117224 */ /* 0x000fe200010e060d */
[----:B---3--:R-:W-:-:S07]  /*0e20*/  DFMA R14, R14, R14, R24 ;  /* 0x0000000e0e0e722b */ /* 0x008fce0000000018 */
[----:B------:R2:W-:Y:S04]  /*0e30*/  STG.E.64 desc[UR4][R8.64], R14 ;  /* 0x0000000e08007986 */ /* 0x0005e8000c101b04 */
[----:B------:R-:W-:Y:S05]  /*0e40*/  @P0 BRA `(.L_x_7) ;  /* 0xfffffffc00240947 */ /* 0x000fea000383ffff */
.L_x_6:
[----:B------:R-:W-:Y:S05]  /*0e50*/  @!P1 BRA `(.L_x_5) ;  /* 0x0000000400009947 */ /* 0x000fea0003800000 */
[----:B------:R-:W-:Y:S02]  /*0e60*/  ISETP.GE.U32.AND P0, PT, R20, 0x8, PT ;  /* 0x000000081400780c */ /* 0x000fe40003f06070 */
[----:B------:R-:W-:-:S04]  /*0e70*/  LOP3.LUT R10, R0, 0x7, RZ, 0xc0, !PT ;  /* 0x00000007000a7812 */ /* 0x000fc800078ec0ff */
[----:B------:R-:W-:-:S07]  /*0e80*/  ISETP.NE.AND P1, PT, R10, RZ, PT ;  /* 0x000000ff0a00720c */ /* 0x000fce0003f25270 */
[----:B------:R-:W-:Y:S06]  /*0e90*/  @!P0 BRA `(.L_x_8) ;  /* 0x0000000000688947 */ /* 0x000fec0003800000 */
[----:B------:R-:W-:-:S05]  /*0ea0*/  IMAD.WIDE.U32 R12, R11, 0x8, R6 ;  /* 0x000000080b0c7825 */ /* 0x000fca00078e0006 */
[----:B------:R-:W2:Y:S02]  /*0eb0*/  LDG.E.64 R16, desc[UR4][R12.64] ;  /* 0x000000040c107981 */ /* 0x000ea4000c1e1b00 */
        /* <DEDUP_REMOVED lines=14> */
[----:B0-----:R-:W1:Y:S02]  /*0fa0*/  LDG.E.64 R14, desc[UR4][R12.64+0x28] ;  /* 0x000028040c0e7981 */ /* 0x001e64000c1e1b00 */
[----:B-1----:R-:W-:-:S07]  /*0fb0*/  DFMA R16, R14, R14, R22 ;  /* 0x0000000e0e10722b */ /* 0x002fce0000000016 */
[----:B------:R3:W-:Y:S04]  /*0fc0*/  STG.E.64 desc[UR4][R8.64], R16 ;  /* 0x0000001008007986 */ /* 0x0007e8000c101b04 */
[----:B------:R-:W2:Y:S02]  /*0fd0*/  LDG.E.64 R14, desc[UR4][R12.64+0x30] ;  /* 0x000030040c0e7981 */ /* 0x000ea4000c1e1b00 */
[----:B--2---:R-:W-:-:S07]  /*0fe0*/  DFMA R18, R14, R14, R16 ;  /* 0x0000000e0e12722b */ /* 0x004fce0000000010 */
[----:B------:R3:W-:Y:S04]  /*0ff0*/  STG.E.64 desc[UR4][R8.64], R18 ;  /* 0x0000001208007986 */ /* 0x0007e8000c101b04 */
[----:B------:R-:W2:Y:S01]  /*1000*/  LDG.E.64 R14, desc[UR4][R12.64+0x38] ;  /* 0x000038040c0e7981 */ /* 0x000ea2000c1e1b00 */
[----:B------:R-:W-:Y:S01]  /*1010*/  VIADD R11, R11, 0x8 ;  /* 0x000000080b0b7836 */ /* 0x000fe20000000000 */
[----:B--2---:R-:W-:-:S07]  /*1020*/  DFMA R14, R14, R14, R18 ;  /* 0x0000000e0e0e722b */ /* 0x004fce0000000012 */
[----:B------:R3:W-:Y:S04]  /*1030*/  STG.E.64 desc[UR4][R8.64], R14 ;  /* 0x0000000e08007986 */ /* 0x0007e8000c101b04 */
.L_x_8:
[----:B------:R-:W-:Y:S05]  /*1040*/  @!P1 BRA `(.L_x_5) ;  /* 0x0000000000849947 */ /* 0x000fea0003800000 */
[----:B------:R-:W-:Y:S02]  /*1050*/  ISETP.GE.U32.AND P0, PT, R10, 0x4, PT ;  /* 0x000000040a00780c */ /* 0x000fe40003f06070 */
[----:B------:R-:W-:-:S04]  /*1060*/  LOP3.LUT R0, R0, 0x3, RZ, 0xc0, !PT ;  /* 0x0000000300007812 */ /* 0x000fc800078ec0ff */
[----:B------:R-:W-:-:S07]  /*1070*/  ISETP.NE.AND P1, PT, R0, RZ, PT ;  /* 0x000000ff0000720c */ /* 0x000fce0003f25270 */
[----:B------:R-:W-:Y:S06]  /*1080*/  @!P0 BRA `(.L_x_9) ;  /* 0x0000000000388947 */ /* 0x000fec0003800000 */
[----:B--23--:R-:W-:-:S05]  /*1090*/  IMAD.WIDE.U32 R18, R11, 0x8, R6 ;  /* 0x000000080b127825 */ /* 0x00cfca00078e0006 */
        /* <DEDUP_REMOVED lines=13> */
.L_x_9:
[----:B------:R-:W-:Y:S05]  /*1170*/  @!P1 BRA `(.L_x_5) ;  /* 0x0000000000389947 */ /* 0x000fea0003800000 */
[----:B------:R-:W-:-:S04]  /*1180*/  IMAD.WIDE.U32 R4, R11, 0x8, R4 ;  /* 0x000000080b047825 */ /* 0x000fc800078e0004 */
[----:B------:R-:W-:Y:S01]  /*1190*/  IMAD.MOV R0, RZ, RZ, -R0 ;  /* 0x000000ffff007224 */ /* 0x000fe200078e0a00 */
[----:B------:R-:W-:-:S05]  /*11a0*/  IADD3 R4, P0, PT, R4, R2, RZ ;  /* 0x0000000204047210 */ /* 0x000fca0007f1e0ff */
[----:B------:R-:W-:-:S08]  /*11b0*/  IMAD.X R5, R5, 0x1, R3, P0 ;  /* 0x0000000105057824 */ /* 0x000fd000000e0603 */
.L_x_10:
[----:B------:R-:W-:Y:S02]  /*11c0*/  IMAD.MOV.U32 R2, RZ, RZ, R4 ;  /* 0x000000ffff027224 */ /* 0x000fe400078e0004 */
[----:B------:R-:W-:-:S06]  /*11d0*/  IMAD.MOV.U32 R3, RZ, RZ, R5 ;  /* 0x000000ffff037224 */ /* 0x000fcc00078e0005 */
[----:B------:R-:W0:Y:S01]  /*11e0*/  LDG.E.64 R2, desc[UR4][R2.64] ;  /* 0x0000000402027981 */ /* 0x000e22000c1e1b00 */
[----:B------:R-:W-:Y:S01]  /*11f0*/  VIADD R0, R0, 0x1 ;  /* 0x0000000100007836 */ /* 0x000fe20000000000 */
[----:B------:R-:W-:-:S04]  /*1200*/  IADD3 R4, P1, PT, R4, 0x8, RZ ;  /* 0x0000000804047810 */ /* 0x000fc80007f3e0ff */
[----:B------:R-:W-:Y:S01]  /*1210*/  ISETP.NE.AND P0, PT, R0, RZ, PT ;  /* 0x000000ff0000720c */ /* 0x000fe20003f05270 */
[----:B------:R-:W-:Y:S01]  /*1220*/  IMAD.X R5, RZ, RZ, R5, P1 ;  /* 0x000000ffff057224 */ /* 0x000fe200008e0605 */
[----:B0-2345:R-:W-:-:S07]  /*1230*/  DFMA R14, R2, R2, R14 ;  /* 0x00000002020e722b */ /* 0x03dfce000000000e */
[----:B------:R4:W-:Y:S04]  /*1240*/  STG.E.64 desc[UR4][R8.64], R14 ;  /* 0x0000000e08007986 */ /* 0x0009e8000c101b04 */
[----:B------:R-:W-:Y:S05]  /*1250*/  @P0 BRA `(.L_x_10) ;  /* 0xfffffffc00d80947 */ /* 0x000fea000383ffff */
.L_x_5:
[----:B-----5:R-:W2:Y:S01]  /*1260*/  MUFU.RCP64H R3, R15 ;  /* 0x0000000f00037308 */ /* 0x020ea20000001800 */
[----:B------:R-:W-:-:S06]  /*1270*/  IMAD.MOV.U32 R2, RZ, RZ, 0x1 ;  /* 0x00000001ff027424 */ /* 0x000fcc00078e00ff */
[----:B--2---:R-:W-:-:S08]  /*1280*/  DFMA R4, R2, -R14, 1 ;  /* 0x3ff000000204742b */ /* 0x004fd0000000080e */
[----:B------:R-:W-:-:S08]  /*1290*/  DFMA R4, R4, R4, R4 ;  /* 0x000000040404722b */ /* 0x000fd00000000004 */
[----:B------:R-:W-:-:S08]  /*12a0*/  DFMA R4, R2, R4, R2 ;  /* 0x000000040204722b */ /* 0x000fd00000000002 */
[----:B------:R-:W-:-:S08]  /*12b0*/  DFMA R2, R4, -R14, 1 ;  /* 0x3ff000000402742b */ /* 0x000fd0000000080e */
[----:B------:R-:W-:-:S08]  /*12c0*/  DFMA R2, R4, R2, R4 ;  /* 0x000000020402722b */ /* 0x000fd00000000004 */
[----:B------:R-:W-:-:S08]  /*12d0*/  DMUL R4, R2, -2 ;  /* 0xc000000002047828 */ /* 0x000fd00000000000 */
[----:B01----:R-:W-:-:S08]  /*12e0*/  DFMA R6, R4, -R14, -2 ;  /* 0xc00000000406742b */ /* 0x003fd0000000080e */
[----:B------:R-:W-:-:S10]  /*12f0*/  DFMA R2, R2, R6, R4 ;  /* 0x000000060202722b */ /* 0x000fd40000000004 */
[----:B------:R-:W-:-:S05]  /*1300*/  FFMA R0, RZ, R15, R3 ;  /* 0x0000000fff007223 */ /* 0x000fca0000000003 */
[----:B------:R-:W-:-:S13]  /*1310*/  FSETP.GT.AND P0, PT, |R0|, 1.469367938527859385e-39, PT ;  /* 0x001000000000780b */ /* 0x000fda0003f04200 */
[----:B------:R-:W-:Y:S05]  /*1320*/  @P0 BRA `(.L_x_11) ;  /* 0x0000000000180947 */ /* 0x000fea0003800000 */
[----:B------:R-:W-:Y:S01]  /*1330*/  IMAD.MOV.U32 R4, RZ, RZ, R14 ;  /* 0x000000ffff047224 */ /* 0x000fe200078e000e */
[----:B------:R-:W-:Y:S01]  /*1340*/  MOV R0, 0x1370 ;  /* 0x0000137000007802 */ /* 0x000fe20000000f00 */
[----:B------:R-:W-:-:S07]  /*1350*/  IMAD.MOV.U32 R5, RZ, RZ, R15 ;  /* 0x000000ffff057224 */ /* 0x000fce00078e000f */
[----:B---34-:R-:W-:Y:S05]  /*1360*/  CALL.REL.NOINC `($__internal_0_$__cuda_sm20_div_rn_f64_full) ;  /* 0x0000000000147944 */ /* 0x018fea0003c00000 */
[----:B------:R-:W-:Y:S02]  /*1370*/  IMAD.MOV.U32 R2, RZ, RZ, R10 ;  /* 0x000000ffff027224 */ /* 0x000fe400078e000a */
[----:B------:R-:W-:-:S07]  /*1380*/  IMAD.MOV.U32 R3, RZ, RZ, R11 ;  /* 0x000000ffff037224 */ /* 0x000fce00078e000b */
.L_x_11:
[----:B------:R-:W0:Y:S02]  /*1390*/  LDC.64 R4, c[0x0][0x3a8] ;  /* 0x0000ea00ff047b82 */ /* 0x000e240000000a00 */
[----:B0-----:R-:W-:Y:S01]  /*13a0*/  STG.E.64 desc[UR4][R4.64], R2 ;  /* 0x0000000204007986 */ /* 0x001fe2000c101b04 */
[----:B------:R-:W-:Y:S05]  /*13b0*/  EXIT ;  /* 0x000000000000794d */ /* 0x000fea0003800000 */
        .weak           $__internal_0_$__cuda_sm20_div_rn_f64_full
        .type           $__internal_0_$__cuda_sm20_div_rn_f64_full,@function
        .size           $__internal_0_$__cuda_sm20_div_rn_f64_full,($__internal_1_$__cuda_sm20_dsqrt_rn_f64_mediumpath_v1 - $__internal_0_$__cuda_sm20_div_rn_f64_full)
$__internal_0_$__cuda_sm20_div_rn_f64_full:
[C---:B------:R-:W-:Y:S01]  /*13c0*/  FSETP.GEU.AND P0, PT, |R5|.reuse, 1.469367938527859385e-39, PT ;  /* 0x001000000500780b */ /* 0x040fe20003f0e200 */
[----:B------:R-:W-:Y:S01]  /*13d0*/  IMAD.MOV.U32 R6, RZ, RZ, 0x1 ;  /* 0x00000001ff067424 */ /* 0x000fe200078e00ff */
[C---:B------:R-:W-:Y:S01]  /*13e0*/  LOP3.LUT R2, R5.reuse, 0x800fffff, RZ, 0xc0, !PT ;  /* 0x800fffff05027812 */ /* 0x040fe200078ec0ff */
[----:B------:R-:W-:Y:S01]  /*13f0*/  IMAD.MOV.U32 R10, RZ, RZ, 0x1ca00000 ;  /* 0x1ca00000ff0a7424 */ /* 0x000fe200078e00ff */
[----:B------:R-:W-:Y:S01]  /*1400*/  LOP3.LUT R16, R5, 0x7ff00000, RZ, 0xc0, !PT ;  /* 0x7ff0000005107812 */ /* 0x000fe200078ec0ff */
[----:B------:R-:W-:Y:S01]  /*1410*/  IMAD.MOV.U32 R17, RZ, RZ, 0x40000000 ;  /* 0x40000000ff117424 */ /* 0x000fe200078e00ff */
[----:B------:R-:W-:Y:S01]  /*1420*/  LOP3.LUT R3, R2, 0x3ff00000, RZ, 0xfc, !PT ;  /* 0x3ff0000002037812 */ /* 0x000fe200078efcff */
[----:B------:R-:W-:Y:S01]  /*1430*/  IMAD.MOV.U32 R2, RZ, RZ, R4 ;  /* 0x000000ffff027224 */ /* 0x000fe200078e0004 */
[----:B------:R-:W-:-:S04]  /*1440*/  ISETP.LE.U32.AND P1, PT, R16, 0x40000000, PT ;  /* 0x400000001000780c */ /* 0x000fc80003f23070 */
[----:B------:R-:W-:Y:S01]  /*1450*/  SEL R11, R10, 0x63400000, !P1 ;  /* 0x634000000a0b7807 */ /* 0x000fe20004800000 */
[----:B------:R-:W-:-:S06]  /*1460*/  @!P0 DMUL R2, R4, 8.98846567431157953865e+307 ;  /* 0x7fe0000004028828 */ /* 0x000fcc0000000000 */
[----:B------:R-:W0:Y:S04]  /*1470*/  MUFU.RCP64H R7, R3 ;  /* 0x0000000300077308 */ /* 0x000e280000001800 */
[----:B------:R-:W-:Y:S01]  /*1480*/  @!P0 LOP3.LUT R16, R3, 0x7ff00000, RZ, 0xc0, !PT ;  /* 0x7ff0000003108812 */ /* 0x000fe200078ec0ff */
[----:B0-----:R-:W-:-:S08]  /*1490*/  DFMA R8, R6, -R2, 1 ;  /* 0x3ff000000608742b */ /* 0x001fd00000000802 */
[----:B------:R-:W-:-:S08]  /*14a0*/  DFMA R8, R8, R8, R8 ;  /* 0x000000080808722b */ /* 0x000fd00000000008 */
[----:B------:R-:W-:-:S08]  /*14b0*/  DFMA R8, R6, R8, R6 ;  /* 0x000000080608722b */ /* 0x000fd00000000006 */
[----:B------:R-:W-:-:S08]  /*14c0*/  DFMA R6, R8, -R2, 1 ;  /* 0x3ff000000806742b */ /* 0x000fd00000000802 */
[----:B------:R-:W-:Y:S01]  /*14d0*/  DFMA R6, R8, R6, R8 ;  /* 0x000000060806722b */ /* 0x000fe20000000008 */
[----:B------:R-:W-:Y:S01]  /*14e0*/  LOP3.LUT R9, R11, 0x80000000, RZ, 0xfc, !PT ;  /* 0x800000000b097812 */ /* 0x000fe200078efcff */
[----:B------:R-:W-:Y:S02]  /*14f0*/  VIADD R11, R17, 0xffffffff ;  /* 0xffffffff110b7836 */ /* 0x000fe40000000000 */
[----:B------:R-:W-:-:S03]  /*1500*/  IMAD.MOV.U32 R8, RZ, RZ, RZ ;  /* 0x000000ffff087224 */ /* 0x000fc600078e00ff */
[----:B------:R-:W-:Y:S01]  /*1510*/  ISETP.GT.U32.AND P0, PT, R11, 0x7feffffe, PT ;  /* 0x7feffffe0b00780c */ /* 0x000fe20003f04070 */
[----:B------:R-:W-:Y:S02]  /*1520*/  VIADD R11, R16, 0xffffffff ;  /* 0xffffffff100b7836 */ /* 0x000fe40000000000 */
[----:B------:R-:W-:-:S03]  /*1530*/  DMUL R12, R6, R8 ;  /* 0x00000008060c7228 */ /* 0x000fc60000000000 */
[----:B------:R-:W-:-:S05]  /*1540*/  ISETP.GT.U32.OR P0, PT, R11, 0x7feffffe, P0 ;  /* 0x7feffffe0b00780c */ /* 0x000fca0000704470 */
[----:B------:R-:W-:-:S08]  /*1550*/  DFMA R14, R12, -R2, R8 ;  /* 0x800000020c0e722b */ /* 0x000fd00000000008 */
[----:B------:R-:W-:Y:S01]  /*1560*/  DFMA R6, R6, R14, R12 ;  /* 0x0000000e0606722b */ /* 0x000fe2000000000c */
[----:B------:R-:W-:Y:S10]  /*1570*/  @P0 BRA `(.L_x_12) ;  /* 0x0000000000740947 */ /* 0x000ff40003800000 */
[----:B------:R-:W-:Y:S01]  /*1580*/  LOP3.LUT R13, R5, 0x7ff00000, RZ, 0xc0, !PT ;  /* 0x7ff00000050d7812 */ /* 0x000fe200078ec0ff */
[----:B------:R-:W-:-:S03]  /*1590*/  IMAD.MOV.U32 R11, RZ, RZ, 0x40000000 ;  /* 0x40000000ff0b7424 */ /* 0x000fc600078e00ff */
[----:B------:R-:W-:Y:S01]  /*15a0*/  ISETP.LE.U32.AND P0, PT, R13, 0x40000000, PT ;  /* 0x400000000d00780c */ /* 0x000fe20003f03070 */
[----:B------:R-:W-:-:S03]  /*15b0*/  IMAD.MOV R12, RZ, RZ, -R13 ;  /* 0x000000ffff0c7224 */ /* 0x000fc600078e0a0d */
[----:B------:R-:W-:Y:S02]  /*15c0*/  SEL R10, R10, 0x63400000, !P0 ;  /* 0x634000000a0a7807 */ /* 0x000fe40004000000 */
[----:B------:R-:W-:Y:S01]  /*15d0*/  VIADDMNMX R11, R12, R11, 0xb9600000, !PT ;  /* 0xb96000000c0b7446 */ /* 0x000fe2000780010b */
[----:B------:R-:W-:-:S03]  /*15e0*/  IMAD.MOV.U32 R12, RZ, RZ, RZ ;  /* 0x000000ffff0c7224 */ /* 0x000fc600078e00ff */
[----:B------:R-:W-:-:S05]  /*15f0*/  VIMNMX R11, PT, PT, R11, 0x46a00000, PT ;  /* 0x46a000000b0b7848 */ /* 0x000fca0003fe0100 */
[----:B------:R-:W-:-:S04]  /*1600*/  IMAD.IADD R14, R11, 0x1, -R10 ;  /* 0x000000010b0e7824 */ /* 0x000fc800078e0a0a */
[----:B------:R-:W-:-:S06]  /*1610*/  VIADD R13, R14, 0x7fe00000 ;  /* 0x7fe000000e0d7836 */ /* 0x000fcc0000000000 */
[----:B------:R-:W-:-:S10]  /*1620*/  DMUL R10, R6, R12 ;  /* 0x0000000c060a7228 */ /* 0x000fd40000000000 */
[----:B------:R-:W-:-:S13]  /*1630*/  FSETP.GTU.AND P0, PT, |R11|, 1.469367938527859385e-39, PT ;  /* 0x001000000b00780b */ /* 0x000fda0003f0c200 */
[----:B------:R-:W-:Y:S05]  /*1640*/  @P0 BRA `(.L_x_13) ;  /* 0x0000000000840947 */ /* 0x000fea0003800000 */
[----:B------:R-:W-:Y:S01]  /*1650*/  DFMA R2, R6, -R2, R8 ;  /* 0x800000020602722b */ /* 0x000fe20000000008 */
[----:B------:R-:W-:-:S09]  /*1660*/  IMAD.MOV.U32 R12, RZ, RZ, RZ ;  /* 0x000000ffff0c7224 */ /* 0x000fd200078e00ff */
[C---:B------:R-:W-:Y:S02]  /*1670*/  FSETP.NEU.AND P0, PT, R3.reuse, RZ, PT ;  /* 0x000000ff0300720b */ /* 0x040fe40003f0d000 */
[----:B------:R-:W-:-:S04]  /*1680*/  LOP3.LUT R5, R3, 0x80000000, R5, 0x48, !PT ;  /* 0x8000000003057812 */ /* 0x000fc800078e4805 */
[----:B------:R-:W-:-:S07]  /*1690*/  LOP3.LUT R13, R5, R13, RZ, 0xfc, !PT ;  /* 0x0000000d050d7212 */ /* 0x000fce00078efcff */
[----:B------:R-:W-:Y:S05]  /*16a0*/  @!P0 BRA `(.L_x_13) ;  /* 0x00000000006c8947 */ /* 0x000fea0003800000 */
[----:B------:R-:W-:Y:S02]  /*16b0*/  IMAD.MOV R3, RZ, RZ, -R14 ;  /* 0x000000ffff037224 */ /* 0x000fe400078e0a0e */
[----:B------:R-:W-:-:S06]  /*16c0*/  IMAD.MOV.U32 R2, RZ, RZ, RZ ;  /* 0x000000ffff027224 */ /* 0x000fcc00078e00ff */
[----:B------:R-:W-:Y:S02]  /*16d0*/  DFMA R2, R10, -R2, R6 ;  /* 0x800000020a02722b */ /* 0x000fe40000000006 */
[----:B------:R-:W-:-:S04]  /*16e0*/  DMUL.RP R6, R6, R12 ;  /* 0x0000000c06067228 */ /* 0x000fc80000008000 */
[----:B------:R-:W-:-:S04]  /*16f0*/  IADD3 R2, PT, PT, -R14, -0x43300000, RZ ;  /* 0xbcd000000e027810 */ /* 0x000fc80007ffe1ff */
[----:B------:R-:W-:Y:S02]  /*1700*/  FSETP.NEU.AND P0, PT, |R3|, R2, PT ;  /* 0x000000020300720b */ /* 0x000fe40003f0d200 */
[----:B------:R-:W-:Y:S02]  /*1710*/  LOP3.LUT R5, R7, R5, RZ, 0x3c, !PT ;  /* 0x0000000507057212 */ /* 0x000fe400078e3cff */
[----:B------:R-:W-:Y:S02]  /*1720*/  FSEL R10, R6, R10, !P0 ;  /* 0x0000000a060a7208 */ /* 0x000fe40004000000 */
[----:B------:R-:W-:Y:S01]  /*1730*/  FSEL R11, R5, R11, !P0 ;  /* 0x0000000b050b7208 */ /* 0x000fe20004000000 */
[----:B------:R-:W-:Y:S06]  /*1740*/  BRA `(.L_x_13) ;  /* 0x0000000000447947 */ /* 0x000fec0003800000 */
.L_x_12:
[----:B------:R-:W-:-:S14]  /*1750*/  DSETP.NAN.AND P0, PT, R4, R4, PT ;  /* 0x000000040400722a */ /* 0x000fdc0003f08000 */
[----:B------:R-:W-:Y:S05]  /*1760*/  @P0 BRA `(.L_x_14) ;  /* 0x0000000000340947 */ /* 0x000fea0003800000 */
[----:B------:R-:W-:Y:S01]  /*1770*/  ISETP.NE.AND P0, PT, R17, R16, PT ;  /* 0x000000101100720c */ /* 0x000fe20003f05270 */
[----:B------:R-:W-:Y:S02]  /*1780*/  IMAD.MOV.U32 R10, RZ, RZ, 0x0 ;  /* 0x00000000ff0a7424 */ /* 0x000fe400078e00ff */
[----:B------:R-:W-:-:S10]  /*1790*/  IMAD.MOV.U32 R11, RZ, RZ, -0x80000 ;  /* 0xfff80000ff0b7424 */ /* 0x000fd400078e00ff */
[----:B------:R-:W-:Y:S05]  /*17a0*/  @!P0 BRA `(.L_x_13) ;  /* 0x00000000002c8947 */ /* 0x000fea0003800000 */
[----:B------:R-:W-:Y:S02]  /*17b0*/  ISETP.NE.AND P0, PT, R17, 0x7ff00000, PT ;  /* 0x7ff000001100780c */ /* 0x000fe40003f05270 */
[----:B------:R-:W-:Y:S02]  /*17c0*/  LOP3.LUT R4, R5, 0xc0000000, RZ, 0x3c, !PT ;  /* 0xc000000005047812 */ /* 0x000fe400078e3cff */
[----:B------:R-:W-:Y:S02]  /*17d0*/  ISETP.EQ.OR P0, PT, R16, RZ, !P0 ;  /* 0x000000ff1000720c */ /* 0x000fe40004702670 */
[----:B------:R-:W-:-:S11]  /*17e0*/  LOP3.LUT R11, R4, 0x80000000, RZ, 0xc0, !PT ;  /* 0x80000000040b7812 */ /* 0x000fd600078ec0ff */
[----:B------:R-:W-:Y:S01]  /*17f0*/  @P0 LOP3.LUT R2, R11, 0x7ff00000, RZ, 0xfc, !PT ;  /* 0x7ff000000b020812 */ /* 0x000fe200078efcff */
[----:B------:R-:W-:Y:S02]  /*1800*/  @!P0 IMAD.MOV.U32 R10, RZ, RZ, RZ ;  /* 0x000000ffff0a8224 */ /* 0x000fe400078e00ff */
[----:B------:R-:W-:Y:S02]  /*1810*/  @P0 IMAD.MOV.U32 R10, RZ, RZ, RZ ;  /* 0x000000ffff0a0224 */ /* 0x000fe400078e00ff */
[----:B------:R-:W-:Y:S01]  /*1820*/  @P0 IMAD.MOV.U32 R11, RZ, RZ, R2 ;  /* 0x000000ffff0b0224 */ /* 0x000fe200078e0002 */
[----:B------:R-:W-:Y:S06]  /*1830*/  BRA `(.L_x_13) ;  /* 0x0000000000087947 */ /* 0x000fec0003800000 */
.L_x_14:
[----:B------:R-:W-:Y:S01]  /*1840*/  LOP3.LUT R11, R5, 0x80000, RZ, 0xfc, !PT ;  /* 0x00080000050b7812 */ /* 0x000fe200078efcff */
[----:B------:R-:W-:-:S07]  /*1850*/  IMAD.MOV.U32 R10, RZ, RZ, R4 ;  /* 0x000000ffff0a7224 */ /* 0x000fce00078e0004 */
.L_x_13:
[----:B------:R-:W-:Y:S02]  /*1860*/  IMAD.MOV.U32 R2, RZ, RZ, R0 ;  /* 0x000000ffff027224 */ /* 0x000fe400078e0000 */
[----:B------:R-:W-:-:S04]  /*1870*/  IMAD.MOV.U32 R3, RZ, RZ, 0x0 ;  /* 0x00000000ff037424 */ /* 0x000fc800078e00ff */
[----:B------:R-:W-:Y:S05]  /*1880*/  RET.REL.NODEC R2 `(_Z9gpu_houseP13cublasContextiiiPdS1_S1_) ;  /* 0xffffffe402dc7950 */ /* 0x000fea0003c3ffff */
        .weak           $__internal_1_$__cuda_sm20_dsqrt_rn_f64_mediumpath_v1
        .type           $__internal_1_$__cuda_sm20_dsqrt_rn_f64_mediumpath_v1,@function
        .size           $__internal_1_$__cuda_sm20_dsqrt_rn_f64_mediumpath_v1,(.L_x_22 - $__internal_1_$__cuda_sm20_dsqrt_rn_f64_mediumpath_v1)
$__internal_1_$__cuda_sm20_dsqrt_rn_f64_mediumpath_v1:
[----:B------:R-:W-:Y:S01]  /*1890*/  ISETP.GE.U32.AND P1, PT, R4, -0x3400000, PT ;  /* 0xfcc000000400780c */ /* 0x000fe20003f26070 */
[----:B------:R-:W-:Y:S02]  /*18a0*/  IMAD.MOV.U32 R9, RZ, RZ, R7 ;  /* 0x000000ffff097224 */ /* 0x000fe400078e0007 */
[----:B------:R-:W-:Y:S02]  /*18b0*/  IMAD.MOV.U32 R6, RZ, RZ, R20 ;  /* 0x000000ffff067224 */ /* 0x000fe400078e0014 */
[----:B------:R-:W-:Y:S02]  /*18c0*/  IMAD.MOV.U32 R7, RZ, RZ, R21 ;  /* 0x000000ffff077224 */ /* 0x000fe400078e0015 */
[----:B------:R-:W-:Y:S02]  /*18d0*/  IMAD.MOV.U32 R4, RZ, RZ, R14 ;  /* 0x000000ffff047224 */ /* 0x000fe400078e000e */
[----:B------:R-:W-:-:S04]  /*18e0*/  IMAD.MOV.U32 R5, RZ, RZ, R15 ;  /* 0x000000ffff057224 */ /* 0x000fc800078e000f */
[----:B------:R-:W-:Y:S05]  /*18f0*/  @!P1 BRA `(.L_x_15) ;  /* 0x0000000000209947 */ /* 0x000fea0003800000 */
[----:B------:R-:W-:-:S10]  /*1900*/  DFMA.RM R4, R4, R8, R12 ;  /* 0x000000080404722b */ /* 0x000fd4000000400c */
[----:B------:R-:W-:-:S05]  /*1910*/  IADD3 R8, P1, PT, R4, 0x1, RZ ;  /* 0x0000000104087810 */ /* 0x000fca0007f3e0ff */
[----:B------:R-:W-:-:S06]  /*1920*/  IMAD.X R9, RZ, RZ, R5, P1 ;  /* 0x000000ffff097224 */ /* 0x000fcc00008e0605 */
[----:B------:R-:W-:-:S08]  /*1930*/  DFMA.RP R6, -R4, R8, R6 ;  /* 0x000000080406722b */ /* 0x000fd00000008106 */
[----:B------:R-:W-:-:S06]  /*1940*/  DSETP.GT.AND P1, PT, R6, RZ, PT ;  /* 0x000000ff0600722a */ /* 0x000fcc0003f24000 */
[----:B------:R-:W-:Y:S02]  /*1950*/  FSEL R4, R8, R4, P1 ;  /* 0x0000000408047208 */ /* 0x000fe40000800000 */
[----:B------:R-:W-:Y:S01]  /*1960*/  FSEL R5, R9, R5, P1 ;  /* 0x0000000509057208 */ /* 0x000fe20000800000 */
[----:B------:R-:W-:Y:S06]  /*1970*/  BRA `(.L_x_16) ;  /* 0x0000000000647947 */ /* 0x000fec0003800000 */
.L_x_15:
[----:B------:R-:W-:-:S14]  /*1980*/  DSETP.NE.AND P1, PT, R6, RZ, PT ;  /* 0x000000ff0600722a */ /* 0x000fdc0003f25000 */
[----:B------:R-:W-:Y:S05]  /*1990*/  @!P1 BRA `(.L_x_17) ;  /* 0x0000000000589947 */ /* 0x000fea0003800000 */
[----:B------:R-:W-:-:S13]  /*19a0*/  ISETP.GE.AND P1, PT, R7, RZ, PT ;  /* 0x000000ff0700720c */ /* 0x000fda0003f26270 */
[----:B------:R-:W-:Y:S02]  /*19b0*/  @!P1 IMAD.MOV.U32 R4, RZ, RZ, 0x0 ;  /* 0x00000000ff049424 */ /* 0x000fe400078e00ff */
[----:B------:R-:W-:Y:S01]  /*19c0*/  @!P1 IMAD.MOV.U32 R5, RZ, RZ, -0x80000 ;  /* 0xfff80000ff059424 */ /* 0x000fe200078e00ff */
[----:B------:R-:W-:Y:S06]  /*19d0*/  @!P1 BRA `(.L_x_16) ;  /* 0x00000000004c9947 */ /* 0x000fec0003800000 */
[----:B------:R-:W-:-:S13]  /*19e0*/  ISETP.GT.AND P1, PT, R7, 0x7fefffff, PT ;  /* 0x7fefffff0700780c */ /* 0x000fda0003f24270 */
[----:B------:R-:W-:Y:S05]  /*19f0*/  @P1 BRA `(.L_x_17) ;  /* 0x0000000000401947 */ /* 0x000fea0003800000 */
[----:B------:R-:W-:Y:S01]  /*1a00*/  DMUL R4, R6, 8.11296384146066816958e+31 ;  /* 0x4690000006047828 */ /* 0x000fe20000000000 */
[----:B------:R-:W-:Y:S02]  /*1a10*/  IMAD.MOV.U32 R10, RZ, RZ, 0x0 ;  /* 0x00000000ff0a7424 */ /* 0x000fe400078e00ff */
[----:B------:R-:W-:Y:S02]  /*1a20*/  IMAD.MOV.U32 R6, RZ, RZ, RZ ;  /* 0x000000ffff067224 */ /* 0x000fe400078e00ff */
[----:B------:R-:W-:Y:S01]  /*1a30*/  IMAD.MOV.U32 R11, RZ, RZ, 0x3fd80000 ;  /* 0x3fd80000ff0b7424 */ /* 0x000fe200078e00ff */
[----:B------:R-:W0:Y:S03]  /*1a40*/  MUFU.RSQ64H R7, R5 ;  /* 0x0000000500077308 */ /* 0x000e260000001c00 */
[----:B0-----:R-:W-:-:S08]  /*1a50*/  DMUL R8, R6, R6 ;  /* 0x0000000606087228 */ /* 0x001fd00000000000 */
[----:B------:R-:W-:-:S08]  /*1a60*/  DFMA R8, R4, -R8, 1 ;  /* 0x3ff000000408742b */ /* 0x000fd00000000808 */
[----:B------:R-:W-:Y:S02]  /*1a70*/  DFMA R10, R8, R10, 0.5 ;  /* 0x3fe00000080a742b */ /* 0x000fe4000000000a */
[----:B------:R-:W-:-:S08]  /*1a80*/  DMUL R8, R6, R8 ;  /* 0x0000000806087228 */ /* 0x000fd00000000000 */
[----:B------:R-:W-:-:S08]  /*1a90*/  DFMA R8, R10, R8, R6 ;  /* 0x000000080a08722b */ /* 0x000fd00000000006 */
[----:B------:R-:W-:Y:S02]  /*1aa0*/  DMUL R6, R4, R8 ;  /* 0x0000000804067228 */ /* 0x000fe40000000000 */
[----:B------:R-:W-:-:S06]  /*1ab0*/  VIADD R9, R9, 0xfff00000 ;  /* 0xfff0000009097836 */ /* 0x000fcc0000000000 */
[----:B------:R-:W-:-:S08]  /*1ac0*/  DFMA R10, R6, -R6, R4 ;  /* 0x80000006060a722b */ /* 0x000fd00000000004 */
[----:B------:R-:W-:-:S10]  /*1ad0*/  DFMA R4, R8, R10, R6 ;  /* 0x0000000a0804722b */ /* 0x000fd40000000006 */
[----:B------:R-:W-:Y:S01]  /*1ae0*/  VIADD R5, R5, 0xfcb00000 ;  /* 0xfcb0000005057836 */ /* 0x000fe20000000000 */
[----:B------:R-:W-:Y:S06]  /*1af0*/  BRA `(.L_x_16) ;  /* 0x0000000000047947 */ /* 0x000fec0003800000 */
.L_x_17:
[----:B------:R-:W-:-:S11]  /*1b00*/  DADD R4, R6, R6 ;  /* 0x0000000006047229 */ /* 0x000fd60000000006 */
.L_x_16:
[----:B------:R-:W-:Y:S02]  /*1b10*/  IMAD.MOV.U32 R3, RZ, RZ, 0x0 ;  /* 0x00000000ff037424 */ /* 0x000fe400078e00ff */
[----:B------:R-:W-:Y:S02]  /*1b20*/  IMAD.MOV.U32 R10, RZ, RZ, R4 ;  /* 0x000000ffff0a7224 */ /* 0x000fe400078e0004 */
[----:B------:R-:W-:Y:S01]  /*1b30*/  IMAD.MOV.U32 R11, RZ, RZ, R5 ;  /* 0x000000ffff0b7224 */ /* 0x000fe200078e0005 */
[----:B------:R-:W-:Y:S06]  /*1b40*/  RET.REL.NODEC R2 `(_Z9gpu_houseP13cublasContextiiiPdS1_S1_) ;  /* 0xffffffe4022c7950 */ /* 0x000fec0003c3ffff */
.L_x_18:
[----:B------:R-:W-:-:S00]  /*1b50*/  BRA `(.L_x_18) ;  /* 0xfffffffc00fc7947 */ /* 0x000fc0000383ffff */
[----:B------:R-:W-:-:S00]  /*1b60*/  NOP ;  /* 0x0000000000007918 */ /* 0x000fc00000000000 */
        /* <DEDUP_REMOVED lines=9> */
.L_x_22:


//--------------------- .text._Z13print_ptr_numPd --------------------------
	.section	.text._Z13print_ptr_numPd,"ax",@progbits
	.align	128
        .global         _Z13print_ptr_numPd
        .type           _Z13print_ptr_numPd,@function
        .size           _Z13print_ptr_numPd,(.L_x_24 - _Z13print_ptr_numPd)
        .other          _Z13print_ptr_numPd,@"STO_CUDA_ENTRY STV_DEFAULT"
_Z13print_ptr_numPd:
.text._Z13print_ptr_numPd:
[----:B------:R-:W-:Y:S01]  /*0000*/  LDC R1, c[0x0][0x37c] ;  /* 0x0000df00ff017b82 */ /* 0x000fe20000000800 */
[----:B------:R-:W-:Y:S05]  /*0010*/  EXIT ;  /* 0x000000000000794d */ /* 0x000fea0003800000 */
.L_x_19:
        /* <DEDUP_REMOVED lines=14> */
.L_x_24:


//--------------------- .text._Z9print_ptrPdiii   --------------------------
	.section	.text._Z9print_ptrPdiii,"ax",@progbits
	.align	128
        .global         _Z9print_ptrPdiii
        .type           _Z9print_ptrPdiii,@function
        .size           _Z9print_ptrPdiii,(.L_x_25 - _Z9print_ptrPdiii)
        .other          _Z9print_ptrPdiii,@"STO_CUDA_ENTRY STV_DEFAULT"
_Z9print_ptrPdiii:
.text._Z9print_ptrPdiii:
[----:B------:R-:W-:Y:S01]  /*0000*/  LDC R1, c[0x0][0x37c] ;  /* 0x0000df00ff017b82 */ /* 0x000fe20000000800 */
[----:B------:R-:W-:Y:S05]  /*0010*/  EXIT ;  /* 0x000000000000794d */ /* 0x000fea0003800000 */
.L_x_20:
        /* <DEDUP_REMOVED lines=14> */
.L_x_25:


//--------------------- .nv.shared.reserved.0     --------------------------
	.section	.nv.shared.reserved.0,"aw",@nobits
	.weak		__nv_reservedSMEM_offset_0_alias
	.size		__nv_reservedSMEM_offset_0_alias, 0, 64
	.other		__nv_reservedSMEM_offset_0_alias,@"STO_CUDA_RESERVED_SHARED STV_DEFAULT"
__nv_reservedSMEM_offset_0_alias:
	.zero		0
	.zero		64


//--------------------- .nv.constant0._Z9gpu_houseP13cublasContextiiiPdS1_S1_ --------------------------
	.section	.nv.constant0._Z9gpu_houseP13cublasContextiiiPdS1_S1_,"a",@progbits
	.sectionflags	@""
	.align	4
.nv.constant0._Z9gpu_houseP13cublasContextiiiPdS1_S1_:
	.zero		944


//--------------------- .nv.constant0._Z13print_ptr_numPd --------------------------
	.section	.nv.constant0._Z13print_ptr_numPd,"a",@progbits
	.sectionflags	@""
	.align	4
.nv.constant0._Z13print_ptr_numPd:
	.zero		904


//--------------------- .nv.constant0._Z9print_ptrPdiii --------------------------
	.section	.nv.constant0._Z9print_ptrPdiii,"a",@progbits
	.sectionflags	@""
	.align	4
.nv.constant0._Z9print_ptrPdiii:
	.zero		916


//--------------------- SYMBOLS --------------------------

	.type		.nv.reservedSmem.offset0,@object
	.size		.nv.reservedSmem.offset0,0x4
